# CuTe-DSL kernel — source=cudnn_frontend_dsl family=gemm_swiglu
# config = {"ab_dtype": "BFloat16", "c_dtype": "BFloat16", "mma_mn": [64, 256], "cluster_mn": [2, 2]}


// ===== COMPILED SASS (sm_100a) =====

	.target	sm_100a

	.elftype	@"ET_EXEC"


//--------------------- .note.nv.tkinfo           --------------------------
	.section	.note.nv.tkinfo,"",@"SHT_NOTE"
	.sectionflags	@"SHF_NOTE_NV_TKINFO"
	.tkinfo
        /*0018*/ 	.word	0x00000081
        /*0030*/ 	.string	""
        /*0030*/ 	.string	"ptxas"
        /*0030*/ 	.string	"Cuda compilation tools, release 12.9, V12.9.83"
        /*0030*/ 	.string	"Build system must define TOOLS_VERSION_EXTENDED"
        /*0030*/ 	.string	"-O 3 -arch sm_100a "



//--------------------- .note.nv.cuver            --------------------------
	.section	.note.nv.cuver,"",@"SHT_NOTE"
	.sectionflags	@"SHF_NOTE_NV_CUVER"
        /*0018*/ 	.short	0x0001
        /*001a*/ 	.short	0x0064
        /*001c*/ 	.short	0x0001
        /*001e*/ 	.short	0x0000
        /*0020*/ 	.short	0x0001
        /*0022*/ 	.short	0x0000


//--------------------- .nv.info                  --------------------------
	.section	.nv.info,"",@"SHT_CUDA_INFO"
	.align	4


	//----- nvinfo : EIATTR_REGCOUNT
	.align		4
        /*0000*/ 	.byte	0x04, 0x2f
        /*0002*/ 	.short	(.L_4 - .L_3)
	.align		4
.L_3:
        /*0004*/ 	.word	index@(kernel_cutlass_kernel_cudnngemm_swigludense_gemm_persistent_swigluPersistentDenseGemmKernel_object_at__TiledMMA_ThrLayoutVMNK11110000_PermutationMNK____MMAAtom_ThrID10_ShapeMNK6425616_TVL_0)
        /*0008*/ 	.word	0x00000067


	//----- nvinfo : EIATTR_FRAME_SIZE
	.align		4
.L_4:
        /*000c*/ 	.byte	0x04, 0x11
        /*000e*/ 	.short	(.L_6 - .L_5)
	.align		4
.L_5:
        /*0010*/ 	.word	index@($__internal_2_$__cuda_sm10x_tcgen05_guardrail_trap_unallocated_columns_being_dealloced)
        /*0014*/ 	.word	0x00000000


	//----- nvinfo : EIATTR_FRAME_SIZE
	.align		4
.L_6:
        /*0018*/ 	.byte	0x04, 0x11
        /*001a*/ 	.short	(.L_8 - .L_7)
	.align		4
.L_7:
        /*001c*/ 	.word	index@($__internal_1_$__cuda_sm10x_tcgen05_guardrail_trap_phase_invalid_during_alloc)
        /*0020*/ 	.word	0x00000000


	//----- nvinfo : EIATTR_FRAME_SIZE
	.align		4
.L_8:
        /*0024*/ 	.byte	0x04, 0x11
        /*0026*/ 	.short	(.L_10 - .L_9)
	.align		4
.L_9:
        /*0028*/ 	.word	index@($__internal_0_$__cuda_sm10x_tcgen05_guardrail_trap_col_being_dealloced_not_returned_by_alloc)
        /*002c*/ 	.word	0x00000000


	//----- nvinfo : EIATTR_FRAME_SIZE
	.align		4
.L_10:
        /*0030*/ 	.byte	0x04, 0x11
        /*0032*/ 	.short	(.L_12 - .L_11)
	.align		4
.L_11:
        /*0034*/ 	.word	index@(kernel_cutlass_kernel_cudnngemm_swigludense_gemm_persistent_swigluPersistentDenseGemmKernel_object_at__TiledMMA_ThrLayoutVMNK11110000_PermutationMNK____MMAAtom_ThrID10_ShapeMNK6425616_TVL_0)
        /*0038*/ 	.word	0x00000000


	//----- nvinfo : EIATTR_MIN_STACK_SIZE
	.align		4
.L_12:
        /*003c*/ 	.byte	0x04, 0x12
        /*003e*/ 	.short	(.L_14 - .L_13)
	.align		4
.L_13:
        /*0040*/ 	.word	index@(kernel_cutlass_kernel_cudnngemm_swigludense_gemm_persistent_swigluPersistentDenseGemmKernel_object_at__TiledMMA_ThrLayoutVMNK11110000_PermutationMNK____MMAAtom_ThrID10_ShapeMNK6425616_TVL_0)
        /*0044*/ 	.word	0x00000000
.L_14:


//--------------------- .nv.info.kernel_cutlass_kernel_cudnngemm_swigludense_gemm_persistent_swigluPersistentDenseGemmKernel_object_at__TiledMMA_ThrLayoutVMNK11110000_PermutationMNK____MMAAtom_ThrID10_ShapeMNK6425616_TVL_0 --------------------------
	.section	.nv.info.kernel_cutlass_kernel_cudnngemm_swigludense_gemm_persistent_swigluPersistentDenseGemmKernel_object_at__TiledMMA_ThrLayoutVMNK11110000_PermutationMNK____MMAAtom_ThrID10_ShapeMNK6425616_TVL_0,"",@"SHT_CUDA_INFO"
	.sectionflags	@""
	.align	4


	//----- nvinfo : EIATTR_CUDA_API_VERSION
	.align		4
        /*0000*/ 	.byte	0x04, 0x37
        /*0002*/ 	.short	(.L_16 - .L_15)
.L_15:
        /*0004*/ 	.word	0x00000081


	//----- nvinfo : EIATTR_KPARAM_INFO
	.align		4
.L_16:
        /*0008*/ 	.byte	0x04, 0x17
        /*000a*/ 	.short	(.L_18 - .L_17)
.L_17:
        /*000c*/ 	.word	0x00000000
        /*0010*/ 	.short	0x0008
        /*0012*/ 	.short	0x0264
        /*0014*/ 	.byte	0x00, 0xf0, 0x11, 0x00


	//----- nvinfo : EIATTR_KPARAM_INFO
	.align		4
.L_18:
        /*0018*/ 	.byte	0x04, 0x17
        /*001a*/ 	.short	(.L_20 - .L_19)
.L_19:
        /*001c*/ 	.word	0x00000000
        /*0020*/ 	.short	0x0007
        /*0022*/ 	.short	0x0258
        /*0024*/ 	.byte	0x00, 0xf0, 0x31, 0x00


	//----- nvinfo : EIATTR_KPARAM_INFO
	.align		4
.L_20:
        /*0028*/ 	.byte	0x04, 0x17
        /*002a*/ 	.short	(.L_22 - .L_21)
.L_21:
        /*002c*/ 	.word	0x00000000
        /*0030*/ 	.short	0x0006
        /*0032*/ 	.short	0x024c
        /*0034*/ 	.byte	0x00, 0xf0, 0x31, 0x00


	//----- nvinfo : EIATTR_KPARAM_INFO
	.align		4
.L_22:
        /*0038*/ 	.byte	0x04, 0x17
        /*003a*/ 	.short	(.L_24 - .L_23)
.L_23:
        /*003c*/ 	.word	0x00000000
        /*0040*/ 	.short	0x0005
        /*0042*/ 	.short	0x0240
        /*0044*/ 	.byte	0x00, 0xf0, 0x31, 0x00


	//----- nvinfo : EIATTR_KPARAM_INFO
	.align		4
.L_24:
        /*0048*/ 	.byte	0x04, 0x17
        /*004a*/ 	.short	(.L_26 - .L_25)
.L_25:
        /*004c*/ 	.word	0x00000000
        /*0050*/ 	.short	0x0004
        /*0052*/ 	.short	0x01c0
        /*0054*/ 	.byte	0x00, 0xf0, 0x01, 0x02


	//----- nvinfo : EIATTR_KPARAM_INFO
	.align		4
.L_26:
        /*0058*/ 	.byte	0x04, 0x17
        /*005a*/ 	.short	(.L_28 - .L_27)
.L_27:
        /*005c*/ 	.word	0x00000000
        /*0060*/ 	.short	0x0003
        /*0062*/ 	.short	0x0140
        /*0064*/ 	.byte	0x00, 0xf0, 0x01, 0x02


	//----- nvinfo : EIATTR_KPARAM_INFO
	.align		4
.L_28:
        /*0068*/ 	.byte	0x04, 0x17
        /*006a*/ 	.short	(.L_30 - .L_29)
.L_29:
        /*006c*/ 	.word	0x00000000
        /*0070*/ 	.short	0x0002
        /*0072*/ 	.short	0x00c0
        /*0074*/ 	.byte	0x00, 0xf0, 0x01, 0x02


	//----- nvinfo : EIATTR_KPARAM_INFO
	.align		4
.L_30:
        /*0078*/ 	.byte	0x04, 0x17
        /*007a*/ 	.short	(.L_32 - .L_31)
.L_31:
        /*007c*/ 	.word	0x00000000
        /*0080*/ 	.short	0x0001
        /*0082*/ 	.short	0x0040
        /*0084*/ 	.byte	0x00, 0xf0, 0x01, 0x02


	//----- nvinfo : EIATTR_KPARAM_INFO
	.align		4
.L_32:
        /*0088*/ 	.byte	0x04, 0x17
        /*008a*/ 	.short	(.L_34 - .L_33)
.L_33:
        /*008c*/ 	.word	0x00000000
        /*0090*/ 	.short	0x0000
        /*0092*/ 	.short	0x0000
        /*0094*/ 	.byte	0x00, 0xf0, 0x0d, 0x00


	//----- nvinfo : EIATTR_AT_ENTRY_FRAGMENTS
	.align		4
.L_34:
        /*0098*/ 	.byte	0x04, 0x4f
        /*009a*/ 	.short	(.L_36 - .L_35)


	//   ....[0]....
.L_35:
        /*009c*/ 	.word	0x00000004


	//----- nvinfo : EIATTR_RESERVED_SMEM_USED
	.align		4
.L_36:
        /*00a0*/ 	.byte	0x01, 0x41
	.zero		2


	//----- nvinfo : EIATTR_SPARSE_MMA_MASK
	.align		4
        /*00a4*/ 	.byte	0x03, 0x50
        /*00a6*/ 	.short	0x0000


	//----- nvinfo : EIATTR_TCGEN05_1CTA_USED
	.align		4
        /*00a8*/ 	.byte	0x01, 0x51
	.zero		2


	//----- nvinfo : EIATTR_MAXREG_COUNT
	.align		4
        /*00ac*/ 	.byte	0x03, 0x1b
        /*00ae*/ 	.short	0x00ff


	//----- nvinfo : EIATTR_NUM_BARRIERS
	.align		4
        /*00b0*/ 	.byte	0x02, 0x4c
        /*00b2*/ 	.byte	0x03
	.zero		1


	//----- nvinfo : EIATTR_INT_WARP_WIDE_INSTR_OFFSETS
	.align		4
        /*00b4*/ 	.byte	0x04, 0x31
        /*00b6*/ 	.short	(.L_38 - .L_37)


	//   ....[0]....
.L_37:
        /*00b8*/ 	.word	0x00004010


	//   ....[1]....
        /*00bc*/ 	.word	0x00004050


	//----- nvinfo : EIATTR_COOP_GROUP_MASK_REGIDS
	.align		4
.L_38:
        /*00c0*/ 	.byte	0x04, 0x29
        /*00c2*/ 	.short	(.L_40 - .L_39)


	//   ....[0]....
.L_39:
        /*00c4*/ 	.word	0xffffffff


	//   ....[1]....
        /*00c8*/ 	.word	0xffffffff


	//   ....[2]....
        /*00cc*/ 	.word	0xffffffff


	//   ....[3]....
        /*00d0*/ 	.word	0xffffffff


	//   ....[4]....
        /*00d4*/ 	.word	0xffffffff


	//   ....[5]....
        /*00d8*/ 	.word	0xffffffff


	//   ....[6]....
        /*00dc*/ 	.word	0xffffffff


	//----- nvinfo : EIATTR_COOP_GROUP_INSTR_OFFSETS
	.align		4
.L_40:
        /*00e0*/ 	.byte	0x04, 0x28
        /*00e2*/ 	.short	(.L_42 - .L_41)


	//   ....[0]....
.L_41:
        /*00e4*/ 	.word	0x00000400


	//   ....[1]....
        /*00e8*/ 	.word	0x000005b0


	//   ....[2]....
        /*00ec*/ 	.word	0x00000650


	//   ....[3]....
        /*00f0*/ 	.word	0x00001930


	//   ....[4]....
        /*00f4*/ 	.word	0x00001bf0


	//   ....[5]....
        /*00f8*/ 	.word	0x00003ea0


	//   ....[6]....
        /*00fc*/ 	.word	0x00004100


	//----- nvinfo : EIATTR_VRC_CTA_INIT_COUNT
	.align		4
.L_42:
        /*0100*/ 	.byte	0x02, 0x4a
        /*0102*/ 	.byte	0x80
	.zero		1


	//----- nvinfo : EIATTR_MBARRIER_INSTR_OFFSETS
	.align		4
        /*0104*/ 	.byte	0x04, 0x39
        /*0106*/ 	.short	(.L_44 - .L_43)


	//   ....[0]....
.L_43:
        /*0108*/ 	.word	0x00000330
        /*010c*/ 	.word	0x000000ff
        /*0110*/ 	.word	0x00000000
        /*0114*/ 	.short	0x0100
        /*0116*/ 	.byte	0x05
	.zero		1


	//   ....[1]....
        /*0118*/ 	.word	0x00000340
        /*011c*/ 	.word	0x000000ff
        /*0120*/ 	.word	0x00000008
        /*0124*/ 	.short	0x0100
        /*0126*/ 	.byte	0x05
	.zero		1


	//   ....[2]....
        /*0128*/ 	.word	0x00000350
        /*012c*/ 	.word	0x000000ff
        /*0130*/ 	.word	0x00000010
        /*0134*/ 	.short	0x0100
        /*0136*/ 	.byte	0x05
	.zero		1


	//   ....[3]....
        /*0138*/ 	.word	0x00000360
        /*013c*/ 	.word	0x000000ff
        /*0140*/ 	.word	0x00000018
        /*0144*/ 	.short	0x0100
        /*0146*/ 	.byte	0x05
	.zero		1


	//   ....[4]....
        /*0148*/ 	.word	0x00000370
        /*014c*/ 	.word	0x000000ff
        /*0150*/ 	.word	0x00000020
        /*0154*/ 	.short	0x0100
        /*0156*/ 	.byte	0x05
	.zero		1


	//   ....[5]....
        /*0158*/ 	.word	0x00000380
        /*015c*/ 	.word	0x000000ff
        /*0160*/ 	.word	0x00000028
        /*0164*/ 	.short	0x0100
        /*0166*/ 	.byte	0x05
	.zero		1


	//   ....[6]....
        /*0168*/ 	.word	0x00000390
        /*016c*/ 	.word	0x000000ff
        /*0170*/ 	.word	0x00000030
        /*0174*/ 	.short	0x0100
        /*0176*/ 	.byte	0x05
	.zero		1


	//   ....[7]....
        /*0178*/ 	.word	0x000003a0
        /*017c*/ 	.word	0x000000ff
        /*0180*/ 	.word	0x00000038
        /*0184*/ 	.short	0x0100
        /*0186*/ 	.byte	0x05
	.zero		1


	//   ....[8]....
        /*0188*/ 	.word	0x00000520
        /*018c*/ 	.word	0x000000ff
        /*0190*/ 	.word	0x00000040
        /*0194*/ 	.short	0x0100
        /*0196*/ 	.byte	0x06
	.zero		1


	//   ....[9]....
        /*0198*/ 	.word	0x00000530
        /*019c*/ 	.word	0x000000ff
        /*01a0*/ 	.word	0x00000048
        /*01a4*/ 	.short	0x0100
        /*01a6*/ 	.byte	0x06
	.zero		1


	//   ....[10]....
        /*01a8*/ 	.word	0x00000540
        /*01ac*/ 	.word	0x000000ff
        /*01b0*/ 	.word	0x00000050
        /*01b4*/ 	.short	0x0100
        /*01b6*/ 	.byte	0x06
	.zero		1


	//   ....[11]....
        /*01b8*/ 	.word	0x00000550
        /*01bc*/ 	.word	0x000000ff
        /*01c0*/ 	.word	0x00000058
        /*01c4*/ 	.short	0x0100
        /*01c6*/ 	.byte	0x06
	.zero		1


	//   ....[12]....
        /*01c8*/ 	.word	0x00000ac0
        /*01cc*/ 	.word	0x000000ff
        /*01d0*/ 	.word	0x00000020
        /*01d4*/ 	.short	0x010a
        /*01d6*/ 	.byte	0x07
	.zero		1


	//   ....[13]....
        /*01d8*/ 	.word	0x00000c30
        /*01dc*/ 	.word	0x000000ff
        /*01e0*/ 	.word	0x00000020
        /*01e4*/ 	.short	0x010a
        /*01e6*/ 	.byte	0x09
	.zero		1


	//   ....[14]....
        /*01e8*/ 	.word	0x00000d50
        /*01ec*/ 	.word	0x000000ff
        /*01f0*/ 	.word	0x00000020
        /*01f4*/ 	.short	0x010a
        /*01f6*/ 	.byte	0x20
	.zero		1


	//   ....[15]....
        /*01f8*/ 	.word	0x00001050
        /*01fc*/ 	.word	0x000000ff
        /*0200*/ 	.word	0x00000020
        /*0204*/ 	.short	0x010a
        /*0206*/ 	.byte	0x04
	.zero		1


	//   ....[16]....
        /*0208*/ 	.word	0x00001400
        /*020c*/ 	.word	0x000000ff
        /*0210*/ 	.word	0x00000000
        /*0214*/ 	.short	0x010a
        /*0216*/ 	.byte	0x06
	.zero		1


	//   ....[17]....
        /*0218*/ 	.word	0x00001420
        /*021c*/ 	.word	0x000000ff
        /*0220*/ 	.word	0x00000050
        /*0224*/ 	.short	0x010a
        /*0226*/ 	.byte	0x07
	.zero		1


	//   ....[18]....
        /*0228*/ 	.word	0x000015b0
        /*022c*/ 	.word	0x000000ff
        /*0230*/ 	.word	0x00000000
        /*0234*/ 	.short	0x010a
        /*0236*/ 	.byte	0x05
	.zero		1


	//   ....[19]....
        /*0238*/ 	.word	0x00001730
        /*023c*/ 	.word	0x000000ff
        /*0240*/ 	.word	0x00000000
        /*0244*/ 	.short	0x010a
        /*0246*/ 	.byte	0x06
	.zero		1


	//   ....[20]....
        /*0248*/ 	.word	0x000018c0
        /*024c*/ 	.word	0x00000000
        /*0250*/ 	.word	0x00000050
        /*0254*/ 	.short	0x010a
        /*0256*/ 	.byte	0xff
	.zero		1


	//   ....[21]....
        /*0258*/ 	.word	0x00002240
        /*025c*/ 	.word	0x00000000
        /*0260*/ 	.word	0x00000040
        /*0264*/ 	.short	0x010a
        /*0266*/ 	.byte	0xff
	.zero		1


	//   ....[22]....
        /*0268*/ 	.word	0x00003c10
        /*026c*/ 	.word	0x00000000
        /*0270*/ 	.word	0x00000050
        /*0274*/ 	.short	0x0101
        /*0276*/ 	.byte	0xff
	.zero		1


	//   ....[23]....
        /*0278*/ 	.word	0x00004160
        /*027c*/ 	.word	0x00000000
        /*0280*/ 	.word	0x00000020
        /*0284*/ 	.short	0x010a
        /*0286*/ 	.byte	0xff
	.zero		1


	//   ....[24]....
        /*0288*/ 	.word	0x000041e0
        /*028c*/ 	.word	0x00000000
        /*0290*/ 	.word	0x00000020
        /*0294*/ 	.short	0x010a
        /*0296*/ 	.byte	0xff
	.zero		1


	//   ....[25]....
        /*0298*/ 	.word	0x00004250
        /*029c*/ 	.word	0x00000000
        /*02a0*/ 	.word	0x00000050
        /*02a4*/ 	.short	0x010a
        /*02a6*/ 	.byte	0xff
	.zero		1


	//   ....[26]....
        /*02a8*/ 	.word	0x000042d0
        /*02ac*/ 	.word	0x00000000
        /*02b0*/ 	.word	0x00000000
        /*02b4*/ 	.short	0x010a
        /*02b6*/ 	.byte	0xff
	.zero		1


	//   ....[27]....
        /*02b8*/ 	.word	0x00004330
        /*02bc*/ 	.word	0x00000000
        /*02c0*/ 	.word	0x00000050
        /*02c4*/ 	.short	0x010a
        /*02c6*/ 	.byte	0xff
	.zero		1


	//   ....[28]....
        /*02c8*/ 	.word	0x00004390
        /*02cc*/ 	.word	0x00000000
        /*02d0*/ 	.word	0x00000040
        /*02d4*/ 	.short	0x010a
        /*02d6*/ 	.byte	0xff
	.zero		1


	//----- nvinfo : EIATTR_NUM_MBARRIERS
	.align		4
.L_44:
        /*02d8*/ 	.byte	0x03, 0x38
        /*02da*/ 	.short	0x000c


	//----- nvinfo : EIATTR_EXIT_INSTR_OFFSETS
	.align		4
        /*02dc*/ 	.byte	0x04, 0x1c
        /*02de*/ 	.short	(.L_46 - .L_45)


	//   ....[0]....
.L_45:
        /*02e0*/ 	.word	0x000018f0


	//   ....[1]....
        /*02e4*/ 	.word	0x00004120


	//----- nvinfo : EIATTR_REQNTID
	.align		4
.L_46:
        /*02e8*/ 	.byte	0x04, 0x10
        /*02ea*/ 	.short	(.L_48 - .L_47)
.L_47:
        /*02ec*/ 	.word	0x000000c0
        /*02f0*/ 	.word	0x00000001
        /*02f4*/ 	.word	0x00000001


	//----- nvinfo : EIATTR_CRS_STACK_SIZE
	.align		4
.L_48:
        /*02f8*/ 	.byte	0x04, 0x1e
        /*02fa*/ 	.short	(.L_50 - .L_49)
.L_49:
        /*02fc*/ 	.word	0x00000000


	//----- nvinfo : EIATTR_CBANK_PARAM_SIZE
	.align		4
.L_50:
        /*0300*/ 	.byte	0x03, 0x19
        /*0302*/ 	.short	0x0268


	//----- nvinfo : EIATTR_PARAM_CBANK
	.align		4
        /*0304*/ 	.byte	0x04, 0x0a
        /*0306*/ 	.short	(.L_52 - .L_51)
	.align		4
.L_51:
        /*0308*/ 	.word	index@(.nv.constant0.kernel_cutlass_kernel_cudnngemm_swigludense_gemm_persistent_swigluPersistentDenseGemmKernel_object_at__TiledMMA_ThrLayoutVMNK11110000_PermutationMNK____MMAAtom_ThrID10_ShapeMNK6425616_TVL_0)
        /*030c*/ 	.short	0x0380
        /*030e*/ 	.short	0x0268


	//----- nvinfo : EIATTR_SW_WAR
	.align		4
.L_52:
        /*0310*/ 	.byte	0x04, 0x36
        /*0312*/ 	.short	(.L_54 - .L_53)
.L_53:
        /*0314*/ 	.word	0x00000008
.L_54:


//--------------------- .nv.compat                --------------------------
	.section	.nv.compat,"",@"SHT_CUDA_COMPAT_INFO"
	.align	4
        /*0000*/ 	.byte	0x02, 0x02, 0x02, 0x00, 0x02, 0x05, 0x05, 0x00, 0x02, 0x03, 0x01, 0x00, 0x02, 0x06, 0x01, 0x00


//--------------------- .nv.callgraph             --------------------------
	.section	.nv.callgraph,"",@"SHT_CUDA_CALLGRAPH"
	.align	4
	.sectionentsize	8
	.align		4
        /*0000*/ 	.word	0x00000000
	.align		4
        /*0004*/ 	.word	0xffffffff
	.align		4
        /*0008*/ 	.word	0x00000000
	.align		4
        /*000c*/ 	.word	0xfffffffe
	.align		4
        /*0010*/ 	.word	0x00000000
	.align		4
        /*0014*/ 	.word	0xfffffffd
	.align		4
        /*0018*/ 	.word	0x00000000
	.align		4
        /*001c*/ 	.word	0xfffffffc


//--------------------- .text.kernel_cutlass_kernel_cudnngemm_swigludense_gemm_persistent_swigluPersistentDenseGemmKernel_object_at__TiledMMA_ThrLayoutVMNK11110000_PermutationMNK____MMAAtom_ThrID10_ShapeMNK6425616_TVL_0 --------------------------
	.section	.text.kernel_cutlass_kernel_cudnngemm_swigludense_gemm_persistent_swigluPersistentDenseGemmKernel_object_at__TiledMMA_ThrLayoutVMNK11110000_PermutationMNK____MMAAtom_ThrID10_ShapeMNK6425616_TVL_0,"ax",@progbits
	.align	128
        .global         kernel_cutlass_kernel_cudnngemm_swigludense_gemm_persistent_swigluPersistentDenseGemmKernel_object_at__TiledMMA_ThrLayoutVMNK11110000_PermutationMNK____MMAAtom_ThrID10_ShapeMNK6425616_TVL_0
        .type           kernel_cutlass_kernel_cudnngemm_swigludense_gemm_persistent_swigluPersistentDenseGemmKernel_object_at__TiledMMA_ThrLayoutVMNK11110000_PermutationMNK____MMAAtom_ThrID10_ShapeMNK6425616_TVL_0,@function
        .size           kernel_cutlass_kernel_cudnngemm_swigludense_gemm_persistent_swigluPersistentDenseGemmKernel_object_at__TiledMMA_ThrLayoutVMNK11110000_PermutationMNK____MMAAtom_ThrID10_ShapeMNK6425616_TVL_0,(.L_x_57 - kernel_cutlass_kernel_cudnngemm_swigludense_gemm_persistent_swigluPersistentDenseGemmKernel_object_at__TiledMMA_ThrLayoutVMNK11110000_PermutationMNK____MMAAtom_ThrID10_ShapeMNK6425616_TVL_0)
        .other          kernel_cutlass_kernel_cudnngemm_swigludense_gemm_persistent_swigluPersistentDenseGemmKernel_object_at__TiledMMA_ThrLayoutVMNK11110000_PermutationMNK____MMAAtom_ThrID10_ShapeMNK6425616_TVL_0,@"STO_CUDA_ENTRY STV_DEFAULT"
kernel_cutlass_kernel_cudnngemm_swigludense_gemm_persistent_swigluPersistentDenseGemmKernel_object_at__TiledMMA_ThrLayoutVMNK11110000_PermutationMNK____MMAAtom_ThrID10_ShapeMNK6425616_TVL_0:
.text.kernel_cutlass_kernel_cudnngemm_swigludense_gemm_persistent_swigluPersistentDenseGemmKernel_object_at__TiledMMA_ThrLayoutVMNK11110000_PermutationMNK____MMAAtom_ThrID10_ShapeMNK6425616_TVL_0:
[----:B------:R-:W1:Y:S08]  /*0000*/  LDC R1, c[0x0][0x37c] ;  /* 0x0000df00ff017b82 */ /* 0x000e700000000800 */
[----:B------:R-:W2:Y:S01]  /*0010*/  S2UR UR7, SR_CgaCtaId ;  /* 0x00000000000779c3 */ /* 0x000ea20000008800 */
[----:B------:R-:W3:Y:S01]  /*0020*/  S2R R5, SR_TID.X ;  /* 0x0000000000057919 */ /* 0x000ee20000002100 */
[----:B------:R-:W4:Y:S01]  /*0030*/  LDCU.U8 UR9, c[0x0][0x382] ;  /* 0x00007040ff0977ac */ /* 0x000f220008000000 */
[----:B------:R-:W5:Y:S01]  /*0040*/  LDCU.U8 UR4, c[0x0][0x381] ;  /* 0x00007020ff0477ac */ /* 0x000f620008000000 */
[----:B------:R-:W2:Y:S01]  /*0050*/  LDCU UR6, c[0x0][0x36c] ;  /* 0x00006d80ff0677ac */ /* 0x000ea20008000800 */
[----:B------:R-:W-:Y:S01]  /*0060*/  UMOV UR13, 0x3 ;  /* 0x00000003000d7882 */ /* 0x000fe20000000000 */
[----:B----4-:R-:W-:-:S02]  /*0070*/  ULOP3.LUT UR9, UR9, 0x1, URZ, 0xc0, !UPT ;  /* 0x0000000109097892 */ /* 0x010fc4000f8ec0ff */
[----:B--2---:R-:W-:Y:S02]  /*0080*/  ULEA.HI UR5, UR7, UR7, URZ, 0x1 ;  /* 0x0000000707057291 */ /* 0x004fe4000f8f08ff */
[----:B-----5:R-:W-:Y:S02]  /*0090*/  ULOP3.LUT UR4, UR4, 0x1, URZ, 0xc0, !UPT ;  /* 0x0000000104047892 */ /* 0x020fe4000f8ec0ff */
[----:B------:R-:W-:Y:S02]  /*00a0*/  USHF.R.S32.HI UR28, URZ, 0x1, UR5 ;  /* 0x00000001ff1c7899 */ /* 0x000fe40008011405 */
[----:B------:R-:W-:Y:S02]  /*00b0*/  ULOP3.LUT UR12, UR5, 0xfffffffe, URZ, 0xc0, !UPT ;  /* 0xfffffffe050c7892 */ /* 0x000fe4000f8ec0ff */
[----:B------:R-:W-:Y:S01]  /*00c0*/  ULEA.HI UR8, UR5, UR28, URZ, 0x1 ;  /* 0x0000001c05087291 */ /* 0x000fe2000f8f08ff */
[----:B---3--:R-:W-:Y:S01]  /*00d0*/  SHF.R.U32.HI R71, RZ, 0x5, R5 ;  /* 0x00000005ff477819 */ /* 0x008fe20000011605 */
[----:B------:R-:W-:-:S02]  /*00e0*/  UISETP.EQ.U32.AND UP4, UPT, UR6, 0x1, UPT ;  /* 0x000000010600788c */ /* 0x000fc4000bf82070 */
[----:B------:R-:W-:Y:S01]  /*00f0*/  ULOP3.LUT UR8, UR8, 0xfffffffe, URZ, 0xc0, !UPT ;  /* 0xfffffffe08087892 */ /* 0x000fe2000f8ec0ff */
[C---:B------:R-:W-:Y:S01]  /*0100*/  ISETP.NE.AND P1, PT, R71.reuse, 0x5, PT ;  /* 0x000000054700780c */ /* 0x040fe20003f25270 */
[----:B------:R-:W-:Y:S01]  /*0110*/  UISETP.NE.U32.AND UP6, UPT, UR9, 0x1, UPT ;  /* 0x000000010900788c */ /* 0x000fe2000bfc5070 */
[----:B------:R-:W-:Y:S01]  /*0120*/  ISETP.NE.AND P0, PT, R71, RZ, PT ;  /* 0x000000ff4700720c */ /* 0x000fe20003f05270 */
[----:B------:R-:W-:Y:S02]  /*0130*/  UIADD3 UR28, UPT, UPT, UR28, -UR8, URZ ;  /* 0x800000081c1c7290 */ /* 0x000fe4000fffe0ff */
[----:B------:R-:W-:Y:S02]  /*0140*/  UIADD3 UR12, UPT, UPT, -UR12, UR7, URZ ;  /* 0x000000070c0c7290 */ /* 0x000fe4000fffe1ff */
[----:B------:R-:W-:Y:S02]  /*0150*/  UIADD3 UR5, UPT, UPT, UR28, UR28, URZ ;  /* 0x0000001c1c057290 */ /* 0x000fe4000fffe0ff */
[----:B------:R-:W-:-:S02]  /*0160*/  UISETP.NE.U32.AND UP5, UPT, UR4, 0x1, UPT ;  /* 0x000000010400788c */ /* 0x000fc4000bfa5070 */
[----:B------:R-:W-:Y:S02]  /*0170*/  USHF.L.U32 UR13, UR13, UR5, URZ ;  /* 0x000000050d0d7299 */ /* 0x000fe400080006ff */
[----:B-1----:R-:W-:Y:S10]  /*0180*/  @P1 BRA `(.L_x_0) ;  /* 0x0000000000381947 */ /* 0x002ff40003800000 */
[----:B------:R-:W1:Y:S02]  /*0190*/  LDCU.64 UR4, c[0x0][0x348] ;  /* 0x00006900ff0477ac */ /* 0x000e640008000a00 */
[----:B-1----:R-:W-:Y:S02]  /*01a0*/  UIADD3 UR14, UP3, UPT, UR4, 0x40, URZ ;  /* 0x00000040040e7890 */ /* 0x002fe4000ff7e0ff */
[----:B------:R-:W-:Y:S02]  /*01b0*/  UIADD3 UR10, UP2, UPT, UR4, 0xc0, URZ ;  /* 0x000000c0040a7890 */ /* 0x000fe4000ff5e0ff */
[----:B------:R-:W-:Y:S02]  /*01c0*/  UIADD3 UR8, UP1, UPT, UR4, 0x140, URZ ;  /* 0x0000014004087890 */ /* 0x000fe4000ff3e0ff */
[----:B------:R-:W-:Y:S02]  /*01d0*/  UIADD3 UR4, UP0, UPT, UR4, 0x1c0, URZ ;  /* 0x000001c004047890 */ /* 0x000fe4000ff1e0ff */
[----:B------:R-:W-:-:S02]  /*01e0*/  UIADD3.X UR15, UPT, UPT, URZ, UR5, URZ, UP3, !UPT ;  /* 0x00000005ff0f7290 */ /* 0x000fc40009ffe4ff */
[----:B------:R-:W-:Y:S02]  /*01f0*/  UIADD3.X UR11, UPT, UPT, URZ, UR5, URZ, UP2, !UPT ;  /* 0x00000005ff0b7290 */ /* 0x000fe400097fe4ff */
[----:B------:R-:W-:Y:S02]  /*0200*/  UIADD3.X UR9, UPT, UPT, URZ, UR5, URZ, UP1, !UPT ;  /* 0x00000005ff097290 */ /* 0x000fe40008ffe4ff */
[----:B------:R-:W-:-:S03]  /*0210*/  UIADD3.X UR5, UPT, UPT, URZ, UR5, URZ, UP0, !UPT ;  /* 0x00000005ff057290 */ /* 0x000fc600087fe4ff */
[----:B------:R1:W-:Y:S02]  /*0220*/  UTMACCTL.PF [UR14] ;  /* 0x000000000e0079b9 */ /* 0x0003e40008040000 */
[----:B------:R1:W-:Y:S02]  /*0230*/  UTMACCTL.PF [UR10] ;  /* 0x000000000a0079b9 */ /* 0x0003e40008040000 */
[----:B------:R1:W-:Y:S02]  /*0240*/  UTMACCTL.PF [UR8] ;  /* 0x00000000080079b9 */ /* 0x0003e40008040000 */
[----:B------:R1:W-:Y:S02]  /*0250*/  UTMACCTL.PF [UR4] ;  /* 0x00000000040079b9 */ /* 0x0003e40008040000 */
[----:B-1----:R-:W-:Y:S01]  /*0260*/  NOP ;  /* 0x0000000000007918 */ /* 0x002fe20000000000 */
.L_x_0:
[----:B------:R-:W-:Y:S05]  /*0270*/  @P0 BRA `(.L_x_1) ;  /* 0x0000000000500947 */ /* 0x000fea0003800000 */
[----:B------:R-:W-:Y:S01]  /*0280*/  UMOV UR5, 0x400 ;  /* 0x0000040000057882 */ /* 0x000fe20000000000 */
[----:B------:R-:W-:Y:S01]  /*0290*/  UMOV UR8, 0x1 ;  /* 0x0000000100087882 */ /* 0x000fe20000000000 */
[----:B------:R-:W-:Y:S02]  /*02a0*/  ULEA UR5, UR7, UR5, 0x18 ;  /* 0x0000000507057291 */ /* 0x000fe4000f8ec0ff */
[----:B------:R-:W-:-:S04]  /*02b0*/  UIADD3 UR8, UPT, UPT, -UR8, 0x100000, URZ ;  /* 0x0010000008087890 */ /* 0x000fc8000fffe1ff */
[----:B------:R-:W-:Y:S02]  /*02c0*/  USHF.L.U32 UR9, UR8, 0xb, URZ ;  /* 0x0000000b08097899 */ /* 0x000fe400080006ff */
[----:B------:R-:W-:Y:S01]  /*02d0*/  USHF.L.U32 UR8, UR8, 0x1, URZ ;  /* 0x0000000108087899 */ /* 0x000fe200080006ff */
[----:B------:R-:W-:Y:S02]  /*02e0*/  UMOV UR4, 0x3 ;  /* 0x0000000300047882 */ /* 0x000fe40000000000 */
[----:B------:R-:W-:-:S04]  /*02f0*/  UIADD3 UR10, UPT, UPT, -UR4, 0x100000, URZ ;  /* 0x00100000040a7890 */ /* 0x000fc8000fffe1ff */
[----:B------:R-:W-:Y:S02]  /*0300*/  USHF.L.U32 UR11, UR10, 0xb, URZ ;  /* 0x0000000b0a0b7899 */ /* 0x000fe400080006ff */
[----:B------:R-:W-:Y:S01]  /*0310*/  USHF.L.U32 UR10, UR10, 0x1, URZ ;  /* 0x000000010a0a7899 */ /* 0x000fe200080006ff */
[----:B------:R-:W1:Y:S02]  /*0320*/  FENCE.VIEW.ASYNC.S ;  /* 0x00000000000073c6 */ /* 0x000e640000000000 */
[----:B-1----:R1:W2:Y:S01]  /*0330*/  SYNCS.EXCH.64 URZ, [UR5], UR8 ;  /* 0x0000000805ff75b2 */ /* 0x0022a20008000100 */
[----:B------:R1:W3:Y:S01]  /*0340*/  SYNCS.EXCH.64 URZ, [UR5+0x8], UR8 ;  /* 0x0000080805ff75b2 */ /* 0x0002e20008000100 */
[----:B------:R1:W4:Y:S01]  /*0350*/  SYNCS.EXCH.64 URZ, [UR5+0x10], UR8 ;  /* 0x0000100805ff75b2 */ /* 0x0003220008000100 */
[----:B------:R1:W5:Y:S06]  /*0360*/  SYNCS.EXCH.64 URZ, [UR5+0x18], UR8 ;  /* 0x0000180805ff75b2 */ /* 0x00036c0008000100 */
[----:B------:R1:W1:Y:S01]  /*0370*/  SYNCS.EXCH.64 URZ, [UR5+0x20], UR10 ;  /* 0x0000200a05ff75b2 */ /* 0x0002620008000100 */
[----:B------:R1:W1:Y:S01]  /*0380*/  SYNCS.EXCH.64 URZ, [UR5+0x28], UR10 ;  /* 0x0000280a05ff75b2 */ /* 0x0002620008000100 */
[----:B------:R1:W1:Y:S01]  /*0390*/  SYNCS.EXCH.64 URZ, [UR5+0x30], UR10 ;  /* 0x0000300a05ff75b2 */ /* 0x0002620008000100 */
[----:B------:R1:W1:Y:S01]  /*03a0*/  SYNCS.EXCH.64 URZ, [UR5+0x38], UR10 ;  /* 0x0000380a05ff75b2 */ /* 0x0002620008000100 */
[----:B------:R-:W-:Y:S01]  /*03b0*/  NOP ;  /* 0x0000000000007918 */ /* 0x000fe20000000000 */
.L_x_1:
[----:B------:R-:W-:Y:S01]  /*03c0*/  NOP ;  /* 0x0000000000007918 */ /* 0x000fe20000000000 */
[----:B------:R-:W-:Y:S05]  /*03d0*/  BRA.U !UP4, `(.L_x_2) ;  /* 0x000000010c087547 */ /* 0x000fea000b800000 */
[----:B-12345:R-:W-:Y:S01]  /*03e0*/  UCGABAR_ARV ;  /* 0x00000000000079c7 */ /* 0x03efe20008000000 */
[----:B------:R-:W-:Y:S05]  /*03f0*/  BRA `(.L_x_3) ;  /* 0x0000000000047947 */ /* 0x000fea0003800000 */
.L_x_2:
[----:B-12345:R-:W-:Y:S01]  /*0400*/  NOP ;  /* 0x0000000000007918 */ /* 0x03efe20000000000 */
.L_x_3:
[----:B------:R-:W-:Y:S05]  /*0410*/  BRA.U !UP4, `(.L_x_4) ;  /* 0x000000010c0c7547 */ /* 0x000fea000b800000 */
[----:B------:R-:W-:Y:S01]  /*0420*/  UCGABAR_WAIT ;  /* 0x0000000000007dc7 */ /* 0x000fe20008000000 */
[----:B------:R-:W-:Y:S01]  /*0430*/  CCTL.IVALL ;  /* 0x00000000ff00798f */ /* 0x000fe20002000000 */
[----:B------:R-:W-:Y:S05]  /*0440*/  BRA `(.L_x_5) ;  /* 0x0000000000047947 */ /* 0x000fea0003800000 */
.L_x_4:
[----:B------:R-:W-:Y:S06]  /*0450*/  BAR.SYNC.DEFER_BLOCKING 0x0 ;  /* 0x0000000000007b1d */ /* 0x000fec0000010000 */
.L_x_5:
[----:B------:R-:W-:Y:S05]  /*0460*/  @P0 BRA `(.L_x_6) ;  /* 0x0000000000400947 */ /* 0x000fea0003800000 */
[----:B------:R-:W-:Y:S01]  /*0470*/  UMOV UR6, 0x400 ;  /* 0x0000040000067882 */ /* 0x000fe20000000000 */
[----:B------:R-:W-:Y:S01]  /*0480*/  UMOV UR5, 0x1 ;  /* 0x0000000100057882 */ /* 0x000fe20000000000 */
[----:B------:R-:W-:Y:S01]  /*0490*/  UMOV UR4, 0x4 ;  /* 0x0000000400047882 */ /* 0x000fe20000000000 */
[----:B------:R-:W-:Y:S02]  /*04a0*/  ULEA UR6, UR7, UR6, 0x18 ;  /* 0x0000000607067291 */ /* 0x000fe4000f8ec0ff */
[----:B------:R-:W-:-:S04]  /*04b0*/  UIADD3 UR8, UPT, UPT, -UR5, 0x100000, URZ ;  /* 0x0010000005087890 */ /* 0x000fc8000fffe1ff */
[----:B------:R-:W-:Y:S02]  /*04c0*/  USHF.L.U32 UR9, UR8, 0xb, URZ ;  /* 0x0000000b08097899 */ /* 0x000fe400080006ff */
[----:B------:R-:W-:Y:S02]  /*04d0*/  USHF.L.U32 UR8, UR8, 0x1, URZ ;  /* 0x0000000108087899 */ /* 0x000fe400080006ff */
[----:B------:R-:W-:-:S04]  /*04e0*/  UIADD3 UR4, UPT, UPT, -UR4, 0x100000, URZ ;  /* 0x0010000004047890 */ /* 0x000fc8000fffe1ff */
[----:B------:R-:W-:Y:S02]  /*04f0*/  USHF.L.U32 UR5, UR4, 0xb, URZ ;  /* 0x0000000b04057899 */ /* 0x000fe400080006ff */
[----:B------:R-:W-:Y:S01]  /*0500*/  USHF.L.U32 UR4, UR4, 0x1, URZ ;  /* 0x0000000104047899 */ /* 0x000fe200080006ff */
[----:B------:R-:W1:Y:S03]  /*0510*/  FENCE.VIEW.ASYNC.S ;  /* 0x00000000000073c6 */ /* 0x000e660000000000 */
[----:B-1----:R1:W2:Y:S01]  /*0520*/  SYNCS.EXCH.64 URZ, [UR6+0x40], UR8 ;  /* 0x0000400806ff75b2 */ /* 0x0022a20008000100 */
[----:B------:R1:W3:Y:S07]  /*0530*/  SYNCS.EXCH.64 URZ, [UR6+0x48], UR8 ;  /* 0x0000480806ff75b2 */ /* 0x0002ee0008000100 */
[----:B------:R1:W4:Y:S01]  /*0540*/  SYNCS.EXCH.64 URZ, [UR6+0x50], UR4 ;  /* 0x0000500406ff75b2 */ /* 0x0003220008000100 */
[----:B------:R1:W5:Y:S01]  /*0550*/  SYNCS.EXCH.64 URZ, [UR6+0x58], UR4 ;  /* 0x0000580406ff75b2 */ /* 0x0003620008000100 */
[----:B------:R-:W-:Y:S01]  /*0560*/  NOP ;  /* 0x0000000000007918 */ /* 0x000fe20000000000 */
.L_x_6:
[----:B------:R-:W-:Y:S01]  /*0570*/  NOP ;  /* 0x0000000000007918 */ /* 0x000fe20000000000 */
[----:B------:R-:W-:Y:S05]  /*0580*/  BRA.U !UP4, `(.L_x_7) ;  /* 0x000000010c087547 */ /* 0x000fea000b800000 */
[----:B--2345:R-:W-:Y:S01]  /*0590*/  UCGABAR_ARV ;  /* 0x00000000000079c7 */ /* 0x03cfe20008000000 */
[----:B------:R-:W-:Y:S05]  /*05a0*/  BRA `(.L_x_8) ;  /* 0x0000000000047947 */ /* 0x000fea0003800000 */
.L_x_7:
[----:B--2345:R-:W-:Y:S01]  /*05b0*/  NOP ;  /* 0x0000000000007918 */ /* 0x03cfe20000000000 */
.L_x_8:
[----:B------:R-:W-:Y:S05]  /*05c0*/  BRA.U !UP4, `(.L_x_9) ;  /* 0x000000010c0c7547 */ /* 0x000fea000b800000 */
[----:B------:R-:W-:Y:S01]  /*05d0*/  UCGABAR_WAIT ;  /* 0x0000000000007dc7 */ /* 0x000fe20008000000 */
[----:B------:R-:W-:Y:S01]  /*05e0*/  CCTL.IVALL ;  /* 0x00000000ff00798f */ /* 0x000fe20002000000 */
[----:B------:R-:W-:Y:S05]  /*05f0*/  BRA `(.L_x_10) ;  /* 0x0000000000047947 */ /* 0x000fea0003800000 */
.L_x_9:
[----:B------:R-:W-:Y:S06]  /*0600*/  BAR.SYNC.DEFER_BLOCKING 0x0 ;  /* 0x0000000000007b1d */ /* 0x000fec0000010000 */
.L_x_10:
[----:B------:R-:W-:Y:S01]  /*0610*/  NOP ;  /* 0x0000000000007918 */ /* 0x000fe20000000000 */
[----:B------:R-:W-:Y:S05]  /*0620*/  BRA.U !UP4, `(.L_x_11) ;  /* 0x000000010c087547 */ /* 0x000fea000b800000 */
[----:B------:R-:W-:Y:S01]  /*0630*/  UCGABAR_ARV ;  /* 0x00000000000079c7 */ /* 0x000fe20008000000 */
[----:B------:R-:W-:Y:S05]  /*0640*/  BRA `(.L_x_12) ;  /* 0x0000000000047947 */ /* 0x000fea0003800000 */
.L_x_11:
[----:B------:R-:W-:Y:S01]  /*0650*/  NOP ;  /* 0x0000000000007918 */ /* 0x000fe20000000000 */
.L_x_12:
[----:B------:R-:W-:Y:S05]  /*0660*/  BRA.U !UP4, `(.L_x_13) ;  /* 0x000000010c0c7547 */ /* 0x000fea000b800000 */
[----:B------:R-:W-:Y:S01]  /*0670*/  UCGABAR_WAIT ;  /* 0x0000000000007dc7 */ /* 0x000fe20008000000 */
[----:B------:R-:W-:Y:S01]  /*0680*/  CCTL.IVALL ;  /* 0x00000000ff00798f */ /* 0x000fe20002000000 */
[----:B------:R-:W-:Y:S05]  /*0690*/  BRA `(.L_x_14) ;  /* 0x0000000000047947 */ /* 0x000fea0003800000 */
.L_x_13:
[----:B------:R-:W-:Y:S06]  /*06a0*/  BAR.SYNC.DEFER_BLOCKING 0x0 ;  /* 0x0000000000007b1d */ /* 0x000fec0000010000 */
.L_x_14:
[----:B------:R-:W-:Y:S01]  /*06b0*/  UMOV UR23, 0x5 ;  /* 0x0000000500177882 */ /* 0x000fe20000000000 */
[----:B------:R-:W2:Y:S01]  /*06c0*/  LDCU.U8 UR20, c[0x0][0x5c8] ;  /* 0x0000b900ff1477ac */ /* 0x000ea20008000000 */
[----:B------:R-:W3:Y:S01]  /*06d0*/  LDCU.U8 UR19, c[0x0][0x5c9] ;  /* 0x0000b920ff1377ac */ /* 0x000ee20008000000 */
[----:B------:R-:W4:Y:S01]  /*06e0*/  LDCU.U8 UR18, c[0x0][0x5d4] ;  /* 0x0000ba80ff1277ac */ /* 0x000f220008000000 */
[----:B------:R-:W5:Y:S01]  /*06f0*/  LDCU.U8 UR17, c[0x0][0x5d5] ;  /* 0x0000baa0ff1177ac */ /* 0x000f620008000000 */
[----:B------:R-:W1:Y:S01]  /*0700*/  LDCU.U8 UR16, c[0x0][0x5e0] ;  /* 0x0000bc00ff1077ac */ /* 0x000e620008000000 */
[----:B------:R-:W1:Y:S01]  /*0710*/  LDCU.U8 UR15, c[0x0][0x5e1] ;  /* 0x0000bc20ff0f77ac */ /* 0x000e620008000000 */
[----:B------:R-:W-:Y:S01]  /*0720*/  USHF.L.U32 UR23, UR23, UR12, URZ ;  /* 0x0000000c17177299 */ /* 0x000fe200080006ff */
[----:B------:R-:W-:Y:S05]  /*0730*/  @P1 BRA `(.L_x_15) ;  /* 0x0000000800581947 */ /* 0x000fea0003800000 */
[----:B------:R-:W5:Y:S01]  /*0740*/  S2UR UR27, SR_CTAID.Z ;  /* 0x00000000001b79c3 */ /* 0x000f620000002700 */
[----:B------:R-:W-:Y:S01]  /*0750*/  UMOV UR26, 0x1 ;  /* 0x00000001001a7882 */ /* 0x000fe20000000000 */
[----:B------:R-:W-:Y:S01]  /*0760*/  UMOV UR25, URZ ;  /* 0x000000ff00197c82 */ /* 0x000fe20008000000 */
[----:B-----5:R-:W-:-:S09]  /*0770*/  UISETP.GT.U32.AND UP0, UPT, UR27, 0xff, UPT ;  /* 0x000000ff1b00788c */ /* 0x020fd2000bf04070 */
[----:B------:R-:W-:Y:S05]  /*0780*/  BRA.U UP0, `(.L_x_16) ;  /* 0x0000000500e87547 */ /* 0x000fea000b800000 */
[----:B-1----:R-:W1:Y:S01]  /*0790*/  LDCU.64 UR4, c[0x0][0x5c0] ;  /* 0x0000b800ff0477ac */ /* 0x002e620008000a00 */
[----:B------:R-:W5:Y:S01]  /*07a0*/  S2UR UR21, SR_CTAID.Y ;  /* 0x00000000001579c3 */ /* 0x000f620000002600 */
[----:B------:R-:W4:Y:S01]  /*07b0*/  LDCU UR8, c[0x0][0x5d0] ;  /* 0x0000ba00ff0877ac */ /* 0x000f220008000800 */
[----:B------:R-:W3:Y:S06]  /*07c0*/  LDCU UR10, c[0x0][0x374] ;  /* 0x00006e80ff0a77ac */ /* 0x000eec0008000800 */
[----:B------:R-:W2:Y:S01]  /*07d0*/  S2UR UR11, SR_CTAID.X ;  /* 0x00000000000b79c3 */ /* 0x000ea20000002500 */
[----:B------:R-:W-:Y:S01]  /*07e0*/  UMOV UR22, 0x400 ;  /* 0x0000040000167882 */ /* 0x000fe20000000000 */
[----:B------:R-:W2:Y:S06]  /*07f0*/  LDCU.64 UR30, c[0x0][0x348] ;  /* 0x00006900ff1e77ac */ /* 0x000eac0008000a00 */
[----:B------:R-:W3:Y:S01]  /*0800*/  S2UR UR14, SR_CgaCtaId ;  /* 0x00000000000e79c3 */ /* 0x000ee20000008800 */
[----:B-1----:R-:W-:Y:S01]  /*0810*/  UIMAD.WIDE.U32 UR6, UR27, UR5, URZ ;  /* 0x000000051b0672a5 */ /* 0x002fe2000f8e00ff */
[----:B------:R-:W-:-:S03]  /*0820*/  UMOV UR26, 0x1 ;  /* 0x00000001001a7882 */ /* 0x000fc60000000000 */
[----:B------:R-:W-:Y:S02]  /*0830*/  UIADD3 UR5, UPT, UPT, UR27, -UR7, URZ ;  /* 0x800000071b057290 */ /* 0x000fe4000fffe0ff */
[----:B-----5:R-:W-:Y:S02]  /*0840*/  USHF.L.U32 UR21, UR21, 0x8, URZ ;  /* 0x0000000815157899 */ /* 0x020fe400080006ff */
[----:B--2---:R-:W-:-:S04]  /*0850*/  USHF.R.U32.HI UR5, URZ, UR20, UR5 ;  /* 0x00000014ff057299 */ /* 0x004fc80008011605 */
[----:B------:R-:W-:Y:S02]  /*0860*/  UIADD3 UR5, UPT, UPT, UR7, UR5, URZ ;  /* 0x0000000507057290 */ /* 0x000fe4000fffe0ff */
[----:B------:R-:W-:Y:S02]  /*0870*/  USHF.L.U32 UR11, UR11, 0x6, URZ ;  /* 0x000000060b0b7899 */ /* 0x000fe400080006ff */
[----:B---3--:R-:W-:-:S04]  /*0880*/  USHF.R.U32.HI UR6, URZ, UR19, UR5 ;  /* 0x00000013ff067299 */ /* 0x008fc80008011605 */
[----:B------:R-:W-:Y:S02]  /*0890*/  UIADD3 UR6, UPT, UPT, -UR6, URZ, URZ ;  /* 0x000000ff06067290 */ /* 0x000fe4000fffe1ff */
[----:B------:R-:W-:Y:S02]  /*08a0*/  ULEA UR14, UR14, UR22, 0x18 ;  /* 0x000000160e0e7291 */ /* 0x000fe4000f8ec0ff */
[----:B------:R-:W-:Y:S01]  /*08b0*/  UIMAD UR6, UR6, UR4, UR27 ;  /* 0x00000004060672a4 */ /* 0x000fe2000f8e021b */
[----:B------:R-:W1:Y:S03]  /*08c0*/  LDCU.64 UR4, c[0x0][0x5d8] ;  /* 0x0000bb00ff0477ac */ /* 0x000e660008000a00 */
[----:B----4-:R-:W-:Y:S02]  /*08d0*/  UIMAD.WIDE.U32 UR8, UR6, UR8, URZ ;  /* 0x00000008060872a5 */ /* 0x010fe4000f8e00ff */
[----:B------:R-:W-:-:S02]  /*08e0*/  ULOP3.LUT UR22, UR21, 0x100, URZ, 0xc0, !UPT ;  /* 0x0000010015167892 */ /* 0x000fc4000f8ec0ff */
[----:B------:R-:W-:-:S04]  /*08f0*/  UIADD3 UR7, UPT, UPT, UR6, -UR9, URZ ;  /* 0x8000000906077290 */ /* 0x000fc8000fffe0ff */
[----:B------:R-:W-:-:S04]  /*0900*/  USHF.R.U32.HI UR7, URZ, UR18, UR7 ;  /* 0x00000012ff077299 */ /* 0x000fc80008011607 */
[----:B------:R-:W-:Y:S01]  /*0910*/  UIADD3 UR7, UPT, UPT, UR9, UR7, URZ ;  /* 0x0000000709077290 */ /* 0x000fe2000fffe0ff */
[----:B------:R-:W2:Y:S03]  /*0920*/  LDCU UR9, c[0x0][0x370] ;  /* 0x00006e00ff0977ac */ /* 0x000ea60008000800 */
[----:B------:R-:W-:Y:S01]  /*0930*/  USHF.R.U32.HI UR7, URZ, UR17, UR7 ;  /* 0x00000011ff077299 */ /* 0x000fe20008011607 */
[----:B------:R-:W3:Y:S03]  /*0940*/  LDCU UR8, c[0x0][0x378] ;  /* 0x00006f00ff0877ac */ /* 0x000ee60008000800 */
[----:B-1----:R-:W-:Y:S02]  /*0950*/  UIMAD.WIDE.U32 UR24, UR7, UR5, URZ ;  /* 0x00000005071872a5 */ /* 0x002fe4000f8e00ff */
[----:B------:R-:W-:-:S02]  /*0960*/  ULOP3.LUT UR24, UR11, 0x40, URZ, 0xc0, !UPT ;  /* 0x000000400b187892 */ /* 0x000fc4000f8ec0ff */
[----:B------:R-:W-:-:S04]  /*0970*/  UIADD3 UR5, UPT, UPT, UR7, -UR25, URZ ;  /* 0x8000001907057290 */ /* 0x000fc8000fffe0ff */
[----:B------:R-:W-:Y:S02]  /*0980*/  USHF.R.U32.HI UR5, URZ, UR16, UR5 ;  /* 0x00000010ff057299 */ /* 0x000fe40008011605 */
[----:B--2---:R-:W-:Y:S02]  /*0990*/  UIMAD UR9, UR10, UR9, URZ ;  /* 0x000000090a0972a4 */ /* 0x004fe4000f8e02ff */
[----:B------:R-:W-:Y:S02]  /*09a0*/  UIADD3 UR5, UPT, UPT, UR25, UR5, URZ ;  /* 0x0000000519057290 */ /* 0x000fe4000fffe0ff */
[----:B---3--:R-:W-:Y:S02]  /*09b0*/  UIMAD UR8, UR9, UR8, URZ ;  /* 0x00000008090872a4 */ /* 0x008fe4000f8e02ff */
[----:B------:R-:W-:Y:S02]  /*09c0*/  USHF.R.U32.HI UR5, URZ, UR15, UR5 ;  /* 0x0000000fff057299 */ /* 0x000fe40008011605 */
[----:B------:R-:W-:-:S02]  /*09d0*/  USHF.R.S32.HI UR9, URZ, 0x1f, UR8 ;  /* 0x0000001fff097899 */ /* 0x000fc40008011408 */
[----:B------:R-:W-:Y:S02]  /*09e0*/  UIADD3 UR5, UPT, UPT, -UR5, URZ, URZ ;  /* 0x000000ff05057290 */ /* 0x000fe4000fffe1ff */
[----:B------:R-:W-:Y:S02]  /*09f0*/  ULEA.HI UR21, UR9, UR8, URZ, 0x2 ;  /* 0x0000000809157291 */ /* 0x000fe4000f8f10ff */
[----:B------:R-:W-:Y:S02]  /*0a00*/  UIMAD UR4, UR5, UR4, UR7 ;  /* 0x00000004050472a4 */ /* 0x000fe4000f8e0207 */
[----:B------:R-:W-:Y:S01]  /*0a10*/  UIADD3 UR7, UPT, UPT, -UR7, URZ, URZ ;  /* 0x000000ff07077290 */ /* 0x000fe2000fffe1ff */
[----:B------:R-:W-:-:S04]  /*0a20*/  UMOV UR25, URZ ;  /* 0x000000ff00197c82 */ /* 0x000fc80008000000 */
[----:B------:R-:W1:Y:S02]  /*0a30*/  LDCU UR5, c[0x0][0x5cc] ;  /* 0x0000b980ff0577ac */ /* 0x000e640008000800 */
[----:B-1----:R-:W-:-:S12]  /*0a40*/  UIMAD UR5, UR7, UR5, UR6 ;  /* 0x00000005070572a4 */ /* 0x002fd8000f8e0206 */
.L_x_20:
[----:B------:R-:W-:Y:S01]  /*0a50*/  USHF.L.U32 UR6, UR26, 0x1f, URZ ;  /* 0x0000001f1a067899 */ /* 0x000fe200080006ff */
[----:B------:R-:W-:Y:S01]  /*0a60*/  HFMA2 R2, -RZ, RZ, 0, -0.0078125 ;  /* 0x0000a000ff027431 */ /* 0x000fe200000001ff */
[----:B------:R-:W-:Y:S02]  /*0a70*/  ULEA UR7, UR25, UR14, 0x3 ;  /* 0x0000000e19077291 */ /* 0x000fe4000f8e18ff */
[----:B------:R-:W-:Y:S02]  /*0a80*/  ULEA UR11, UR5, UR24, 0x7 ;  /* 0x00000018050b7291 */ /* 0x000fe4000f8e38ff */
[----:B------:R-:W-:Y:S01]  /*0a90*/  MOV R0, UR6 ;  /* 0x0000000600007c02 */ /* 0x000fe20008000f00 */
[----:B------:R-:W-:Y:S02]  /*0aa0*/  UIADD3 UR38, UP1, UPT, UR30, 0x40, URZ ;  /* 0x000000401e267890 */ /* 0x000fe4000ff3e0ff */
[----:B------:R-:W-:Y:S02]  /*0ab0*/  UIADD3 UR36, UP0, UPT, UR30, 0xc0, URZ ;  /* 0x000000c01e247890 */ /* 0x000fe4000ff1e0ff */
[----:B----4-:R1:W2:Y:S01]  /*0ac0*/  SYNCS.PHASECHK.TRANS64.TRYWAIT P2, [UR7+0x20], R0 ;  /* 0x00002000ff0075a7 */ /* 0x0102a20008041107 */
[----:B------:R-:W-:-:S02]  /*0ad0*/  ULEA UR7, UR4, UR22, 0x9 ;  /* 0x0000001604077291 */ /* 0x000fc4000f8e48ff */
[----:B------:R-:W-:Y:S02]  /*0ae0*/  UIADD3.X UR39, UPT, UPT, URZ, UR31, URZ, UP1, !UPT ;  /* 0x0000001fff277290 */ /* 0x000fe40008ffe4ff */
[----:B------:R-:W-:Y:S02]  /*0af0*/  UIADD3.X UR37, UPT, UPT, URZ, UR31, URZ, UP0, !UPT ;  /* 0x0000001fff257290 */ /* 0x000fe400087fe4ff */
[----:B------:R-:W-:Y:S02]  /*0b00*/  ULEA UR11, UR28, UR11, 0x5 ;  /* 0x0000000b1c0b7291 */ /* 0x000fe4000f8e28ff */
[----:B------:R-:W-:Y:S01]  /*0b10*/  ULEA UR7, UR12, UR7, 0x7 ;  /* 0x000000070c077291 */ /* 0x000fe2000f8e38ff */
[----:B------:R-:W-:Y:S01]  /*0b20*/  UMOV UR35, URZ ;  /* 0x000000ff00237c82 */ /* 0x000fe20008000000 */
[----:B------:R-:W-:Y:S02]  /*0b30*/  UPRMT UR34, URZ, 0x5410, UR23 ;  /* 0x00005410ff227896 */ /* 0x000fe40008000017 */
[----:B------:R-:W-:-:S12]  /*0b40*/  UPRMT UR33, URZ, 0x5410, UR13 ;  /* 0x00005410ff217896 */ /* 0x000fd8000800000d */
.L_x_19:
[----:B---3--:R-:W-:Y:S02]  /*0b50*/  UIADD3 UR5, UPT, UPT, UR25, 0x1, URZ ;  /* 0x0000000119057890 */ /* 0x008fe4000fffe0ff */
[----:B------:R-:W-:Y:S02]  /*0b60*/  ULEA UR8, UR25, UR28, 0x1 ;  /* 0x0000001c19087291 */ /* 0x000fe4000f8e08ff */
[----:B------:R-:W-:Y:S02]  /*0b70*/  UISETP.NE.AND UP0, UPT, UR5, 0x4, UPT ;  /* 0x000000040500788c */ /* 0x000fe4000bf05270 */
[----:B------:R-:W-:Y:S02]  /*0b80*/  ULEA UR4, UR25, UR12, 0x1 ;  /* 0x0000000c19047291 */ /* 0x000fe4000f8e08ff */
[----:B------:R-:W-:Y:S02]  /*0b90*/  ULEA UR9, UR25, UR14, 0x3 ;  /* 0x0000000e19097291 */ /* 0x000fe4000f8e18ff */
[----:B------:R-:W-:-:S02]  /*0ba0*/  USEL UR25, UR5, URZ, UP0 ;  /* 0x000000ff05197287 */ /* 0x000fc40008000000 */
[----:B------:R-:W-:Y:S02]  /*0bb0*/  USEL UR6, URZ, 0x1, UP0 ;  /* 0x00000001ff067887 */ /* 0x000fe40008000000 */
[----:B------:R-:W-:Y:S02]  /*0bc0*/  USHF.L.U32 UR10, UR35, 0x6, URZ ;  /* 0x00000006230a7899 */ /* 0x000fe400080006ff */
[----:B------:R-:W-:Y:S02]  /*0bd0*/  ULEA UR8, UR8, UR14, 0xc ;  /* 0x0000000e08087291 */ /* 0x000fe4000f8e60ff */
[----:B------:R-:W-:Y:S02]  /*0be0*/  ULEA UR4, UR4, UR14, 0xe ;  /* 0x0000000e04047291 */ /* 0x000fe4000f8e70ff */
[----:B------:R-:W-:Y:S01]  /*0bf0*/  UISETP.GT.U32.AND UP0, UPT, UR35, 0x3e, UPT ;  /* 0x0000003e2300788c */ /* 0x000fe2000bf04070 */
[----:B--2-4-:R-:W-:Y:S10]  /*0c00*/  @P2 BRA `(.L_x_17) ;  /* 0x0000000000102947 */ /* 0x014ff40003800000 */
[----:B------:R-:W-:-:S06]  /*0c10*/  USHF.L.U32 UR5, UR26, 0x1f, URZ ;  /* 0x0000001f1a057899 */ /* 0x000fcc00080006ff */
[----:B-1----:R-:W-:-:S04]  /*0c20*/  MOV R0, UR5 ;  /* 0x0000000500007c02 */ /* 0x002fc80008000f00 */
[----:B------:R-:W1:Y:S02]  /*0c30*/  SYNCS.PHASECHK.TRANS64.TRYWAIT P0, [UR9+0x20], R0 ;  /* 0x00002000ff0075a7 */ /* 0x000e640008001109 */
[----:B-1----:R-:W-:Y:S05]  /*0c40*/  @!P0 BRA `(.L_x_18) ;  /* 0x0000003400388947 */ /* 0x002fea0003800000 */
.L_x_17:
[----:B------:R-:W-:Y:S02]  /*0c50*/  ELECT P1, URZ, PT ;  /* 0x0000000000ff782f */ /* 0x000fe40003820000 */
[----:B------:R-:W-:Y:S01]  /*0c60*/  PLOP3.LUT P0, PT, PT, PT, UP0, 0x80, 0x8 ;  /* 0x000000000008781c */ /* 0x000fe20003f0f008 */
[----:B------:R-:W-:Y:S01]  /*0c70*/  ULOP3.LUT UR26, UR26, UR6, URZ, 0x3c, !UPT ;  /* 0x000000061a1a7292 */ /* 0x000fe2000f8e3cff */
[----:B------:R-:W-:Y:S01]  /*0c80*/  PLOP3.LUT P2, PT, PT, PT, PT, 0x80, 0x8 ;  /* 0x000000000008781c */ /* 0x000fe20003f4f070 */
[----:B------:R-:W-:Y:S02]  /*0c90*/  UIADD3 UR8, UPT, UPT, UR8, 0xc400, URZ ;  /* 0x0000c40008087890 */ /* 0x000fe4000fffe0ff */
[----:B------:R-:W-:Y:S02]  /*0ca0*/  UIADD3 UR4, UPT, UPT, UR4, 0x14400, URZ ;  /* 0x0001440004047890 */ /* 0x000fe4000fffe0ff */
[----:B------:R-:W-:Y:S02]  /*0cb0*/  @!UP0 USHF.L.U32 UR29, UR26, 0x1f, URZ ;  /* 0x0000001f1a1d8899 */ /* 0x000fe400080006ff */
[----:B------:R-:W-:Y:S01]  /*0cc0*/  @!UP0 ULEA UR32, UR25, UR14, 0x3 ;  /* 0x0000000e19208291 */ /* 0x000fe2000f8e18ff */
[----:B------:R-:W-:Y:S01]  /*0cd0*/  UMOV UR5, UR9 ;  /* 0x0000000900057c82 */ /* 0x000fe20008000000 */
[----:B------:R-:W-:-:S02]  /*0ce0*/  UMOV UR6, UR10 ;  /* 0x0000000a00067c82 */ /* 0x000fc40008000000 */
[----:B-1----:R-:W-:Y:S01]  /*0cf0*/  IMAD.U32 R0, RZ, RZ, UR29 ;  /* 0x0000001dff007e24 */ /* 0x002fe2000f8e00ff */
[----:B------:R3:W-:Y:S01]  /*0d00*/  @P1 SYNCS.ARRIVE.TRANS64 RZ, [UR9], R2 ;  /* 0x00000002ffff19a7 */ /* 0x0007e20008000009 */
[----:B------:R3:W-:Y:S01]  /*0d10*/  UTMALDG.2D.MULTICAST [UR8], [UR38], UR34, desc[URZ] ;  /* 0x0000ff08260073b4 */ /* 0x0007e20008009822 */
[----:B------:R-:W-:-:S04]  /*0d20*/  UIADD3 UR35, UPT, UPT, UR35, 0x1, URZ ;  /* 0x0000000123237890 */ /* 0x000fc8000fffe0ff */
[----:B------:R-:W-:Y:S01]  /*0d30*/  UISETP.NE.AND UP0, UPT, UR35, 0x40, UPT ;  /* 0x000000402300788c */ /* 0x000fe2000bf05270 */
[----:B------:R3:W-:Y:S01]  /*0d40*/  UTMALDG.2D.MULTICAST [UR4], [UR36], UR33, desc[URZ] ;  /* 0x0000ff04240073b4 */ /* 0x0007e20008009821 */
[----:B------:R3:W4:Y:S07]  /*0d50*/  @!P0 SYNCS.PHASECHK.TRANS64.TRYWAIT P2, [UR32+0x20], R0 ;  /* 0x00002000ff0085a7 */ /* 0x00072e0008041120 */
[----:B------:R-:W-:Y:S05]  /*0d60*/  BRA.U UP0, `(.L_x_19) ;  /* 0xfffffffd00787547 */ /* 0x000fea000b83ffff */
[----:B---3--:R-:W1:Y:S01]  /*0d70*/  LDCU.64 UR4, c[0x0][0x5c0] ;  /* 0x0000b800ff0477ac */ /* 0x008e620008000a00 */
[----:B------:R-:W-:-:S04]  /*0d80*/  ULEA.HI.SX32 UR27, UR21, UR27, 0x1e ;  /* 0x0000001b151b7291 */ /* 0x000fc8000f8ff2ff */
[----:B------:R-:W-:Y:S02]  /*0d90*/  UISETP.GE.AND UP0, UPT, UR27, 0x100, UPT ;  /* 0x000001001b00788c */ /* 0x000fe4000bf06270 */
[----:B-1----:R-:W-:Y:S01]  /*0da0*/  UIMAD.WIDE.U32 UR6, UR27, UR5, URZ ;  /* 0x000000051b0672a5 */ /* 0x002fe2000f8e00ff */
[----:B------:R-:W1:Y:S03]  /*0db0*/  LDCU UR5, c[0x0][0x5d0] ;  /* 0x0000ba00ff0577ac */ /* 0x000e660008000800 */
[----:B------:R-:W-:-:S04]  /*0dc0*/  UIADD3 UR6, UPT, UPT, UR27, -UR7, URZ ;  /* 0x800000071b067290 */ /* 0x000fc8000fffe0ff */
[----:B------:R-:W-:-:S04]  /*0dd0*/  USHF.R.U32.HI UR6, URZ, UR20, UR6 ;  /* 0x00000014ff067299 */ /* 0x000fc80008011606 */
[----:B------:R-:W-:-:S04]  /*0de0*/  UIADD3 UR7, UPT, UPT, UR7, UR6, URZ ;  /* 0x0000000607077290 */ /* 0x000fc8000fffe0ff */
[----:B------:R-:W-:-:S04]  /*0df0*/  USHF.R.U32.HI UR7, URZ, UR19, UR7 ;  /* 0x00000013ff077299 */ /* 0x000fc80008011607 */
[----:B------:R-:W-:-:S04]  /*0e00*/  UIADD3 UR7, UPT, UPT, -UR7, URZ, URZ ;  /* 0x000000ff07077290 */ /* 0x000fc8000fffe1ff */
[----:B------:R-:W-:-:S04]  /*0e10*/  UIMAD UR7, UR4, UR7, UR27 ;  /* 0x00000007040772a4 */ /* 0x000fc8000f8e021b */
[----:B-1----:R-:W-:Y:S01]  /*0e20*/  UIMAD.WIDE.U32 UR8, UR7, UR5, URZ ;  /* 0x00000005070872a5 */ /* 0x002fe2000f8e00ff */
[----:B------:R-:W1:Y:S03]  /*0e30*/  LDCU.64 UR4, c[0x0][0x5d8] ;  /* 0x0000bb00ff0477ac */ /* 0x000e660008000a00 */
[----:B------:R-:W-:-:S04]  /*0e40*/  UIADD3 UR6, UPT, UPT, UR7, -UR9, URZ ;  /* 0x8000000907067290 */ /* 0x000fc8000fffe0ff */
[----:B------:R-:W-:-:S04]  /*0e50*/  USHF.R.U32.HI UR6, URZ, UR18, UR6 ;  /* 0x00000012ff067299 */ /* 0x000fc80008011606 */
[----:B------:R-:W-:-:S04]  /*0e60*/  UIADD3 UR6, UPT, UPT, UR9, UR6, URZ ;  /* 0x0000000609067290 */ /* 0x000fc8000fffe0ff */
[----:B------:R-:W-:-:S04]  /*0e70*/  USHF.R.U32.HI UR6, URZ, UR17, UR6 ;  /* 0x00000011ff067299 */ /* 0x000fc80008011606 */
[----:B-1----:R-:W-:Y:S01]  /*0e80*/  UIMAD.WIDE.U32 UR8, UR6, UR5, URZ ;  /* 0x00000005060872a5 */ /* 0x002fe2000f8e00ff */
[----:B------:R-:W1:Y:S03]  /*0e90*/  LDCU UR5, c[0x0][0x5cc] ;  /* 0x0000b980ff0577ac */ /* 0x000e660008000800 */
[----:B------:R-:W-:-:S04]  /*0ea0*/  UIADD3 UR8, UPT, UPT, UR6, -UR9, URZ ;  /* 0x8000000906087290 */ /* 0x000fc8000fffe0ff */
[----:B------:R-:W-:-:S04]  /*0eb0*/  USHF.R.U32.HI UR8, URZ, UR16, UR8 ;  /* 0x00000010ff087299 */ /* 0x000fc80008011608 */
[----:B------:R-:W-:Y:S02]  /*0ec0*/  UIADD3 UR8, UPT, UPT, UR9, UR8, URZ ;  /* 0x0000000809087290 */ /* 0x000fe4000fffe0ff */
[----:B------:R-:W-:Y:S02]  /*0ed0*/  UIADD3 UR9, UPT, UPT, -UR6, URZ, URZ ;  /* 0x000000ff06097290 */ /* 0x000fe4000fffe1ff */
[----:B------:R-:W-:Y:S02]  /*0ee0*/  USHF.R.U32.HI UR8, URZ, UR15, UR8 ;  /* 0x0000000fff087299 */ /* 0x000fe40008011608 */
[----:B-1----:R-:W-:Y:S02]  /*0ef0*/  UIMAD UR5, UR5, UR9, UR7 ;  /* 0x00000009050572a4 */ /* 0x002fe4000f8e0207 */
[----:B------:R-:W-:-:S04]  /*0f00*/  UIADD3 UR8, UPT, UPT, -UR8, URZ, URZ ;  /* 0x000000ff08087290 */ /* 0x000fc8000fffe1ff */
[----:B------:R-:W-:Y:S01]  /*0f10*/  UIMAD UR4, UR4, UR8, UR6 ;  /* 0x00000008040472a4 */ /* 0x000fe2000f8e0206 */
[----:B------:R-:W-:Y:S11]  /*0f20*/  BRA.U !UP0, `(.L_x_20) ;  /* 0xfffffff908c87547 */ /* 0x000ff6000b83ffff */
.L_x_16:
[----:B------:R-:W-:Y:S01]  /*0f30*/  UISETP.NE.AND UP0, UPT, UR25, 0x3, UPT ;  /* 0x000000031900788c */ /* 0x000fe2000bf05270 */
[----:B------:R-:W5:Y:S01]  /*0f40*/  S2UR UR7, SR_CgaCtaId ;  /* 0x00000000000779c3 */ /* 0x000f620000008800 */
[----:B-1----:R-:W-:Y:S01]  /*0f50*/  UIADD3 UR6, UPT, UPT, UR25, 0x2, URZ ;  /* 0x0000000219067890 */ /* 0x002fe2000fffe0ff */
[----:B------:R-:W-:-:S03]  /*0f60*/  UMOV UR4, 0x400 ;  /* 0x0000040000047882 */ /* 0x000fc60000000000 */
[----:B------:R-:W-:-:S04]  /*0f70*/  USEL UR6, UR6, 0x1, UP0 ;  /* 0x0000000106067887 */ /* 0x000fc80008000000 */
[----:B------:R-:W-:Y:S02]  /*0f80*/  UISETP.NE.AND UP0, UPT, UR6, 0x4, UPT ;  /* 0x000000040600788c */ /* 0x000fe4000bf05270 */
[----:B------:R-:W-:Y:S02]  /*0f90*/  UIADD3 UR6, UPT, UPT, UR6, 0x1, URZ ;  /* 0x0000000106067890 */ /* 0x000fe4000fffe0ff */
[----:B------:R-:W-:Y:S02]  /*0fa0*/  UISETP.EQ.XOR UP1, UPT, UR25, 0x3, !UP0 ;  /* 0x000000031900788c */ /* 0x000fe4000c722a70 */
[----:B------:R-:W-:-:S04]  /*0fb0*/  USEL UR6, UR6, 0x1, UP0 ;  /* 0x0000000106067887 */ /* 0x000fc80008000000 */
[----:B------:R-:W-:Y:S02]  /*0fc0*/  UISETP.EQ.XOR UP1, UPT, UR6, 0x4, UP1 ;  /* 0x000000040600788c */ /* 0x000fe40008f22a70 */
[----:B------:R-:W-:Y:S02]  /*0fd0*/  UISETP.NE.AND UP0, UPT, UR6, 0x4, UPT ;  /* 0x000000040600788c */ /* 0x000fe4000bf05270 */
[----:B------:R-:W-:Y:S02]  /*0fe0*/  USEL UR5, URZ, 0x1, !UP1 ;  /* 0x00000001ff057887 */ /* 0x000fe4000c800000 */
[----:B-----5:R-:W-:Y:S02]  /*0ff0*/  ULEA UR4, UR7, UR4, 0x18 ;  /* 0x0000000407047291 */ /* 0x020fe4000f8ec0ff */
[----:B------:R-:W-:Y:S02]  /*1000*/  ULOP3.LUT UR5, UR26, UR5, URZ, 0x3c, !UPT ;  /* 0x000000051a057292 */ /* 0x000fe4000f8e3cff */
[----:B------:R-:W-:-:S02]  /*1010*/  USEL UR6, UR6, URZ, UP0 ;  /* 0x000000ff06067287 */ /* 0x000fc40008000000 */
[----:B------:R-:W-:Y:S02]  /*1020*/  USHF.L.U32 UR5, UR5, 0x1f, URZ ;  /* 0x0000001f05057899 */ /* 0x000fe400080006ff */
[----:B------:R-:W-:-:S04]  /*1030*/  ULEA UR4, UR6, UR4, 0x3 ;  /* 0x0000000406047291 */ /* 0x000fc8000f8e18ff */
[----:B------:R-:W-:-:S05]  /*1040*/  MOV R0, UR5 ;  /* 0x0000000500007c02 */ /* 0x000fca0008000f00 */
[----:B------:R-:W1:Y:S02]  /*1050*/  SYNCS.PHASECHK.TRANS64.TRYWAIT P0, [UR4+0x20], R0 ;  /* 0x00002000ff0075a7 */ /* 0x000e640008001104 */
[----:B-1----:R-:W-:Y:S05]  /*1060*/  @!P0 BRA `(.L_x_21) ;  /* 0x0000003000508947 */ /* 0x002fea0003800000 */
.L_x_47:
[----:B------:R-:W-:-:S13]  /*1070*/  ELECT P0, URZ, PT ;  /* 0x0000000000ff782f */ /* 0x000fda0003800000 */
[----:B-1----:R-:W-:-:S04]  /*1080*/  @P0 MOV R0, 0xa000 ;  /* 0x0000a00000000802 */ /* 0x002fc80000000f00 */
[----:B------:R1:W-:Y:S03]  /*1090*/  @P0 SYNCS.ARRIVE.TRANS64 RZ, [UR4], R0 ;  /* 0x00000000ffff09a7 */ /* 0x0003e60008000004 */
.L_x_15:
[----:B------:R-:W-:-:S13]  /*10a0*/  ISETP.NE.AND P0, PT, R71, 0x4, PT ;  /* 0x000000044700780c */ /* 0x000fda0003f05270 */
[----:B------:R-:W-:Y:S05]  /*10b0*/  @P0 BRA `(.L_x_22) ;  /* 0x0000000800080947 */ /* 0x000fea0003800000 */
[----:B------:R-:W5:Y:S08]  /*10c0*/  S2UR UR14, SR_CTAID.Z ;  /* 0x00000000000e79c3 */ /* 0x000f700000002700 */
[----:B------:R-:W-:Y:S01]  /*10d0*/  BAR.SYNC.DEFER_BLOCKING 0x2, 0xa0 ;  /* 0x0082800000007b1d */ /* 0x000fe20000010000 */
[----:B------:R-:W-:Y:S01]  /*10e0*/  HFMA2 R4, -RZ, RZ, 0, 5.9604644775390625e-08 ;  /* 0x00000001ff047431 */ /* 0x000fe200000001ff */
[----:B------:R-:W-:Y:S01]  /*10f0*/  MOV R7, 0x1 ;  /* 0x0000000100077802 */ /* 0x000fe20000000f00 */
[----:B-----5:R-:W-:-:S09]  /*1100*/  UISETP.GT.U32.AND UP0, UPT, UR14, 0xff, UPT ;  /* 0x000000ff0e00788c */ /* 0x020fd2000bf04070 */
[----:B------:R-:W-:Y:S05]  /*1110*/  BRA.U UP0, `(.L_x_23) ;  /* 0x0000000500bc7547 */ /* 0x000fea000b800000 */
[----:B-1----:R-:W-:Y:S01]  /*1120*/  UMOV UR4, 0x400 ;  /* 0x0000040000047882 */ /* 0x002fe20000000000 */
[----:B------:R-:W1:Y:S01]  /*1130*/  LDCU UR9, c[0x0][0x374] ;  /* 0x00006e80ff0977ac */ /* 0x000e620008000800 */
[----:B------:R-:W-:Y:S01]  /*1140*/  MOV R7, 0x1 ;  /* 0x0000000100077802 */ /* 0x000fe20000000f00 */
[----:B------:R-:W-:Y:S01]  /*1150*/  ULEA UR4, UR7, UR4, 0x18 ;  /* 0x0000000407047291 */ /* 0x000fe2000f8ec0ff */
[----:B------:R-:W1:Y:S01]  /*1160*/  LDCU UR8, c[0x0][0x370] ;  /* 0x00006e00ff0877ac */ /* 0x000e620008000800 */
[----:B------:R-:W5:Y:S07]  /*1170*/  LDCU UR5, c[0x0][0x378] ;  /* 0x00006f00ff0577ac */ /* 0x000f6e0008000800 */
[----:B------:R-:W4:Y:S01]  /*1180*/  LDS R0, [UR4+0x68] ;  /* 0x00006804ff007984 */ /* 0x000f220008000800 */
[----:B------:R-:W-:Y:S01]  /*1190*/  ULOP3.LUT UR7, UR7, 0x3, URZ, 0xc0, !UPT ;  /* 0x0000000307077892 */ /* 0x000fe2000f8ec0ff */
[----:B------:R-:W-:Y:S01]  /*11a0*/  UMOV UR21, 0x1 ;  /* 0x0000000100157882 */ /* 0x000fe20000000000 */
[----:B------:R-:W-:-:S02]  /*11b0*/  UMOV UR6, 0x4402490 ;  /* 0x0440249000067882 */ /* 0x000fc40000000000 */
[----:B------:R-:W-:Y:S02]  /*11c0*/  USHF.L.U32 UR21, UR21, UR7, URZ ;  /* 0x0000000715157299 */ /* 0x000fe400080006ff */
[----:B------:R-:W-:Y:S02]  /*11d0*/  USEL UR43, UR6, 0x4400490, !UP5 ;  /* 0x04400490062b7887 */ /* 0x000fe4000e800000 */
[----:B------:R-:W-:Y:S02]  /*11e0*/  UIADD3 UR7, UPT, UPT, UR4, 0xc400, URZ ;  /* 0x0000c40004077890 */ /* 0x000fe4000fffe0ff */
[----:B------:R-:W-:Y:S02]  /*11f0*/  UIADD3 UR6, UPT, UPT, UR4, 0x14400, URZ ;  /* 0x0001440004067890 */ /* 0x000fe4000fffe0ff */
[----:B-1----:R-:W-:Y:S02]  /*1200*/  UIMAD UR8, UR9, UR8, URZ ;  /* 0x00000008090872a4 */ /* 0x002fe4000f8e02ff */
[----:B------:R-:W-:-:S02]  /*1210*/  USEL UR42, URZ, 0x4000, UP6 ;  /* 0x00004000ff2a7887 */ /* 0x000fc4000b000000 */
[----:B------:R-:W-:Y:S02]  /*1220*/  USHF.R.U32.HI UR7, URZ, 0x4, UR7 ;  /* 0x00000004ff077899 */ /* 0x000fe40008011607 */
[----:B------:R-:W-:Y:S02]  /*1230*/  USHF.R.U32.HI UR6, URZ, 0x4, UR6 ;  /* 0x00000004ff067899 */ /* 0x000fe40008011606 */
[----:B-----5:R-:W-:Y:S02]  /*1240*/  UIMAD UR5, UR8, UR5, URZ ;  /* 0x00000005080572a4 */ /* 0x020fe4000f8e02ff */
[----:B------:R-:W-:Y:S02]  /*1250*/  UIADD3 UR43, UPT, UPT, UR42, UR43, URZ ;  /* 0x0000002b2a2b7290 */ /* 0x000fe4000fffe0ff */
[----:B------:R-:W-:Y:S02]  /*1260*/  ULOP3.LUT UR10, UR7, 0x3fc0, URZ, 0xc0, !UPT ;  /* 0x00003fc0070a7892 */ /* 0x000fe4000f8ec0ff */
[----:B------:R-:W-:-:S02]  /*1270*/  ULOP3.LUT UR11, UR6, 0x3fc0, URZ, 0xc0, !UPT ;  /* 0x00003fc0060b7892 */ /* 0x000fc4000f8ec0ff */
[----:B------:R-:W-:Y:S02]  /*1280*/  USHF.R.S32.HI UR32, URZ, 0x1f, UR5 ;  /* 0x0000001fff207899 */ /* 0x000fe40008011405 */
[----:B------:R-:W-:Y:S02]  /*1290*/  ULOP3.LUT UR23, UR13, 0xffff, UR23, 0xc8, !UPT ;  /* 0x0000ffff0d177892 */ /* 0x000fe4000f8ec817 */
[----:B------:R-:W-:Y:S02]  /*12a0*/  ULOP3.LUT UR21, UR21, 0xffff, URZ, 0xc0, !UPT ;  /* 0x0000ffff15157892 */ /* 0x000fe4000f8ec0ff */
[----:B------:R-:W-:Y:S02]  /*12b0*/  ULOP3.LUT UR10, UR10, 0x10000, URZ, 0xfc, !UPT ;  /* 0x000100000a0a7892 */ /* 0x000fe4000f8efcff */
[----:B------:R-:W-:Y:S02]  /*12c0*/  ULOP3.LUT UR11, UR11, 0x10000, URZ, 0xfc, !UPT ;  /* 0x000100000b0b7892 */ /* 0x000fe4000f8efcff */
[----:B------:R-:W-:Y:S01]  /*12d0*/  ULEA.HI UR32, UR32, UR5, URZ, 0x2 ;  /* 0x0000000520207291 */ /* 0x000fe2000f8f10ff */
[----:B----4-:R-:W-:Y:S01]  /*12e0*/  R2UR UR33, R0 ;  /* 0x00000000002172ca */ /* 0x010fe200000e0000 */
[----:B------:R-:W-:Y:S01]  /*12f0*/  UMOV UR31, URZ ;  /* 0x000000ff001f7c82 */ /* 0x000fe20008000000 */
[----:B------:R-:W-:Y:S01]  /*1300*/  UMOV UR29, URZ ;  /* 0x000000ff001d7c82 */ /* 0x000fe20008000000 */
[----:B------:R-:W-:Y:S01]  /*1310*/  UMOV UR27, URZ ;  /* 0x000000ff001b7c82 */ /* 0x000fe20008000000 */
[----:B------:R-:W-:Y:S01]  /*1320*/  UMOV UR42, URZ ;  /* 0x000000ff002a7c82 */ /* 0x000fe20008000000 */
[----:B------:R-:W-:Y:S01]  /*1330*/  UMOV UR38, URZ ;  /* 0x000000ff00267c82 */ /* 0x000fe20008000000 */
[----:B------:R-:W-:Y:S01]  /*1340*/  UMOV UR39, UR43 ;  /* 0x0000002b00277c82 */ /* 0x000fe20008000000 */
[----:B------:R-:W-:Y:S01]  /*1350*/  UMOV UR36, URZ ;  /* 0x000000ff00247c82 */ /* 0x000fe20008000000 */
[----:B------:R-:W-:Y:S01]  /*1360*/  UMOV UR37, UR43 ;  /* 0x0000002b00257c82 */ /* 0x000fe20008000000 */
[----:B------:R-:W-:Y:S01]  /*1370*/  UMOV UR34, URZ ;  /* 0x000000ff00227c82 */ /* 0x000fe20008000000 */
[----:B------:R-:W-:-:S05]  /*1380*/  UMOV UR35, UR43 ;  /* 0x0000002b00237c82 */ /* 0x000fca0008000000 */
.L_x_28:
[----:B------:R-:W-:Y:S01]  /*1390*/  USHF.L.U32 UR5, UR29, 0x1f, URZ ;  /* 0x0000001f1d057899 */ /* 0x000fe200080006ff */
[----:B------:R-:W-:Y:S01]  /*13a0*/  SHF.L.U32 R2, R7, 0x1f, RZ ;  /* 0x0000001f07027819 */ /* 0x000fe200000006ff */
[----:B------:R-:W-:Y:S02]  /*13b0*/  ULEA UR6, UR27, UR4, 0x3 ;  /* 0x000000041b067291 */ /* 0x000fe4000f8e18ff */
[----:B-1----:R-:W-:Y:S02]  /*13c0*/  ULEA UR7, UR31, UR4, 0x3 ;  /* 0x000000041f077291 */ /* 0x002fe4000f8e18ff */
[----:B----4-:R-:W-:Y:S01]  /*13d0*/  MOV R0, UR5 ;  /* 0x0000000500007c02 */ /* 0x010fe20008000f00 */
[----:B------:R-:W-:Y:S02]  /*13e0*/  ULEA UR9, UR31, UR33, 0x14 ;  /* 0x000000211f097291 */ /* 0x000fe4000f8ea0ff */
[----:B------:R-:W-:Y:S02]  /*13f0*/  ULEA.HI.SX32 UR14, UR32, UR14, 0x1e ;  /* 0x0000000e200e7291 */ /* 0x000fe4000f8ff2ff */
[----:B-----5:R1:W4:Y:S01]  /*1400*/  SYNCS.PHASECHK.TRANS64.TRYWAIT P1, [UR6], R0 ;  /* 0x00000000ff0075a7 */ /* 0x0203220008021106 */
[----:B------:R-:W-:Y:S01]  /*1410*/  UPLOP3.LUT UP2, UPT, UPT, UPT, UPT, 0x40, 0x4 ;  /* 0x000000000004789c */ /* 0x000fe20003f4e870 */
[----:B------:R-:W5:Y:S02]  /*1420*/  SYNCS.PHASECHK.TRANS64.TRYWAIT P0, [UR7+0x50], R2 ;  /* 0x00005002ff0075a7 */ /* 0x000f640008001107 */
[----:B-1--45:R-:W-:Y:S08]  /*1430*/  @!P0 BRA `(.L_x_24) ;  /* 0x0000002c007c8947 */ /* 0x032ff00003800000 */
.L_x_49:
[----:B------:R-:W-:-:S05]  /*1440*/  UMOV UR25, URZ ;  /* 0x000000ff00197c82 */ /* 0x000fca0008000000 */
.L_x_27:
[----:B------:R-:W-:Y:S02]  /*1450*/  UIADD3 UR13, UPT, UPT, UR27, 0x1, URZ ;  /* 0x000000011b0d7890 */ /* 0x000fe4000fffe0ff */
[----:B------:R-:W-:Y:S02]  /*1460*/  UISETP.GT.U32.AND UP0, UPT, UR25, 0x3e, UPT ;  /* 0x0000003e1900788c */ /* 0x000fe4000bf04070 */
[----:B----4-:R-:W-:Y:S02]  /*1470*/  ULEA UR46, UR27, UR11, 0xb ;  /* 0x0000000b1b2e7291 */ /* 0x010fe4000f8e58ff */
[----:B------:R-:W-:Y:S02]  /*1480*/  ULEA UR44, UR27, UR10, 0x9 ;  /* 0x0000000a1b2c7291 */ /* 0x000fe4000f8e48ff */
[----:B------:R-:W-:Y:S01]  /*1490*/  ULEA UR5, UR27, UR4, 0x3 ;  /* 0x000000041b057291 */ /* 0x000fe2000f8e18ff */
[----:B------:R-:W-:Y:S01]  /*14a0*/  PLOP3.LUT P0, PT, PT, PT, UP0, 0x80, 0x8 ;  /* 0x000000000008781c */ /* 0x000fe20003f0f008 */
[----:B------:R-:W-:Y:S02]  /*14b0*/  UISETP.NE.AND UP1, UPT, UR13, 0x4, UPT ;  /* 0x000000040d00788c */ /* 0x000fe4000bf25270 */
[----:B------:R-:W-:Y:S02]  /*14c0*/  UIADD3 UR40, UPT, UPT, UR46, 0x2, URZ ;  /* 0x000000022e287890 */ /* 0x000fe4000fffe0ff */
[----:B------:R-:W-:Y:S02]  /*14d0*/  UIADD3 UR30, UPT, UPT, UR44, 0x2, URZ ;  /* 0x000000022c1e7890 */ /* 0x000fe4000fffe0ff */
[----:B------:R-:W-:Y:S02]  /*14e0*/  UIADD3 UR28, UPT, UPT, UR46, 0x4, URZ ;  /* 0x000000042e1c7890 */ /* 0x000fe4000fffe0ff */
[----:B------:R-:W-:Y:S02]  /*14f0*/  UIADD3 UR26, UPT, UPT, UR44, 0x4, URZ ;  /* 0x000000042c1a7890 */ /* 0x000fe4000fffe0ff */
[----:B------:R-:W-:Y:S02]  /*1500*/  UIADD3 UR6, UPT, UPT, UR46, 0x6, URZ ;  /* 0x000000062e067890 */ /* 0x000fe4000fffe0ff */
[----:B------:R-:W-:Y:S02]  /*1510*/  UIADD3 UR8, UPT, UPT, UR44, 0x6, URZ ;  /* 0x000000062c087890 */ /* 0x000fe4000fffe0ff */
[----:B------:R-:W-:Y:S02]  /*1520*/  UIADD3 UR24, UPT, UPT, UR5, 0x20, URZ ;  /* 0x0000002005187890 */ /* 0x000fe4000fffe0ff */
[----:B------:R-:W-:Y:S02]  /*1530*/  USEL UR22, URZ, 0x1, UP1 ;  /* 0x00000001ff167887 */ /* 0x000fe40008800000 */
[----:B------:R-:W-:Y:S01]  /*1540*/  USEL UR27, UR13, URZ, UP1 ;  /* 0x000000ff0d1b7287 */ /* 0x000fe20008800000 */
[----:B------:R-:W-:Y:S01]  /*1550*/  UMOV UR47, 0x40004040 ;  /* 0x40004040002f7882 */ /* 0x000fe20000000000 */
[----:B------:R-:W-:Y:S01]  /*1560*/  UMOV UR45, 0x40004040 ;  /* 0x40004040002d7882 */ /* 0x000fe20000000000 */
[----:B------:R-:W-:Y:S01]  /*1570*/  UMOV UR41, 0x40004040 ;  /* 0x4000404000297882 */ /* 0x000fe20000000000 */
[----:B-----5:R-:W-:Y:S08]  /*1580*/  @P1 BRA `(.L_x_25) ;  /* 0x0000000000101947 */ /* 0x020ff00003800000 */
[----:B------:R-:W-:Y:S06]  /*1590*/  USHF.L.U32 UR13, UR29, 0x1f, URZ ;  /* 0x0000001f1d0d7899 */ /* 0x000fec00080006ff */
[----:B-1----:R-:W-:Y:S04]  /*15a0*/  MOV R0, UR13 ;  /* 0x0000000d00007c02 */ /* 0x002fe80008000f00 */
[----:B------:R-:W1:Y:S02]  /*15b0*/  SYNCS.PHASECHK.TRANS64.TRYWAIT P1, [UR5], R0 ;  /* 0x00000000ff0075a7 */ /* 0x000e640008021105 */
[----:B-1----:R-:W-:Y:S05]  /*15c0*/  @!P1 BRA `(.L_x_26) ;  /* 0x0000002c00349947 */ /* 0x002fea0003800000 */
.L_x_25:
[----:B------:R-:W-:Y:S01]  /*15d0*/  ULOP3.LUT UR29, UR29, UR22, URZ, 0x3c, !UPT ;  /* 0x000000161d1d7292 */ /* 0x000fe2000f8e3cff */
[----:B------:R-:W-:Y:S01]  /*15e0*/  PLOP3.LUT P1, PT, PT, PT, PT, 0x80, 0x8 ;  /* 0x000000000008781c */ /* 0x000fe20003f2f070 */
[----:B------:R-:W-:Y:S01]  /*15f0*/  UIADD3 UR25, UPT, UPT, UR25, 0x1, URZ ;  /* 0x0000000119197890 */ /* 0x000fe2000fffe0ff */
[----:B------:R4:W-:Y:S01]  /*1600*/  UTCHMMA gdesc[UR44], gdesc[UR46], tmem[UR9], tmem[UR42], idesc[UR43], UP2 ;  /* 0x00ff2a2e2c0075ea */ /* 0x0009e20009000009 */
[----:B------:R-:W-:Y:S02]  /*1610*/  @!UP0 USHF.L.U32 UR5, UR29, 0x1f, URZ ;  /* 0x0000001f1d058899 */ /* 0x000fe400080006ff */
[----:B------:R-:W-:Y:S01]  /*1620*/  UPLOP3.LUT UP2, UPT, UPT, UPT, UPT, 0x80, 0x8 ;  /* 0x000000000008789c */ /* 0x000fe20003f4f070 */
[----:B------:R-:W-:Y:S01]  /*1630*/  UMOV UR54, UR6 ;  /* 0x0000000600367c82 */ /* 0x000fe20008000000 */
[----:B------:R-:W-:Y:S02]  /*1640*/  @!UP0 ULEA UR6, UR27, UR4, 0x3 ;  /* 0x000000041b068291 */ /* 0x000fe4000f8e18ff */
[----:B-1----:R-:W-:Y:S01]  /*1650*/  MOV R0, UR5 ;  /* 0x0000000500007c02 */ /* 0x002fe20008000f00 */
[----:B------:R-:W-:Y:S01]  /*1660*/  UMOV UR48, UR30 ;  /* 0x0000001e00307c82 */ /* 0x000fe20008000000 */
[----:B------:R-:W-:Y:S01]  /*1670*/  UMOV UR49, 0x40004040 ;  /* 0x4000404000317882 */ /* 0x000fe20000000000 */
[----:B------:R-:W-:Y:S01]  /*1680*/  UMOV UR50, UR28 ;  /* 0x0000001c00327c82 */ /* 0x000fe20008000000 */
[----:B------:R-:W-:Y:S01]  /*1690*/  UMOV UR51, 0x40004040 ;  /* 0x4000404000337882 */ /* 0x000fe20000000000 */
[----:B------:R-:W-:Y:S01]  /*16a0*/  UMOV UR52, UR26 ;  /* 0x0000001a00347c82 */ /* 0x000fe20008000000 */
[----:B------:R-:W-:Y:S01]  /*16b0*/  UMOV UR53, 0x40004040 ;  /* 0x4000404000357882 */ /* 0x000fe20000000000 */
[----:B------:R4:W-:Y:S01]  /*16c0*/  UTCHMMA gdesc[UR48], gdesc[UR40], tmem[UR9], tmem[UR38], idesc[UR39], UPT ;  /* 0x00ff2628300075ea */ /* 0x0009e2000b800009 */
[----:B------:R-:W-:Y:S01]  /*16d0*/  UMOV UR55, 0x40004040 ;  /* 0x4000404000377882 */ /* 0x000fe20000000000 */
[----:B------:R-:W-:Y:S01]  /*16e0*/  UMOV UR56, UR8 ;  /* 0x0000000800387c82 */ /* 0x000fe20008000000 */
[----:B------:R-:W-:Y:S01]  /*16f0*/  UMOV UR57, 0x40004040 ;  /* 0x4000404000397882 */ /* 0x000fe20000000000 */
[----:B------:R4:W-:Y:S01]  /*1700*/  UTCHMMA gdesc[UR52], gdesc[UR50], tmem[UR9], tmem[UR36], idesc[UR37], UPT ;  /* 0x00ff2432340075ea */ /* 0x0009e2000b800009 */
[----:B------:R4:W-:Y:S01]  /*1710*/  UTCHMMA gdesc[UR56], gdesc[UR54], tmem[UR9], tmem[UR34], idesc[UR35], UPT ;  /* 0x00ff2236380075ea */ /* 0x0009e2000b800009 */
[----:B------:R4:W-:Y:S01]  /*1720*/  UTCBAR.MULTICAST [UR24], URZ, UR23 ;  /* 0x000000ff180073e9 */ /* 0x0009e20008000817 */
[----:B------:R4:W5:Y:S01]  /*1730*/  @!P0 SYNCS.PHASECHK.TRANS64.TRYWAIT P1, [UR6], R0 ;  /* 0x00000000ff0085a7 */ /* 0x0009620008021106 */
[----:B------:R-:W-:Y:S09]  /*1740*/  UISETP.NE.AND UP0, UPT, UR25, 0x40, UPT ;  /* 0x000000401900788c */ /* 0x000ff2000bf05270 */
[----:B------:R-:W-:Y:S05]  /*1750*/  BRA.U UP0, `(.L_x_27) ;  /* 0xfffffffd003c7547 */ /* 0x000fea000b83ffff */
[----:B------:R-:W-:Y:S02]  /*1760*/  UIADD3 UR7, UPT, UPT, UR7, 0x40, URZ ;  /* 0x0000004007077890 */ /* 0x000fe4000fffe0ff */
[----:B------:R-:W-:-:S04]  /*1770*/  UIADD3 UR31, UPT, UPT, UR31, 0x1, URZ ;  /* 0x000000011f1f7890 */ /* 0x000fc8000fffe0ff */
[----:B------:R-:W-:-:S03]  /*1780*/  UISETP.NE.AND UP0, UPT, UR31, 0x2, UPT ;  /* 0x000000021f00788c */ /* 0x000fc6000bf05270 */
[----:B------:R1:W-:Y:S01]  /*1790*/  UTCBAR.MULTICAST [UR7], URZ, UR21 ;  /* 0x000000ff070073e9 */ /* 0x0003e20008000815 */
[----:B------:R-:W-:Y:S02]  /*17a0*/  USEL UR31, UR31, URZ, UP0 ;  /* 0x000000ff1f1f7287 */ /* 0x000fe40008000000 */
[----:B------:R-:W-:Y:S02]  /*17b0*/  USEL UR5, URZ, 0x1, UP0 ;  /* 0x00000001ff057887 */ /* 0x000fe40008000000 */
[----:B------:R-:W-:-:S04]  /*17c0*/  UISETP.GE.AND UP0, UPT, UR14, 0x100, UPT ;  /* 0x000001000e00788c */ /* 0x000fc8000bf06270 */
[----:B------:R-:W-:-:S05]  /*17d0*/  LOP3.LUT R7, R7, UR5, RZ, 0x3c, !PT ;  /* 0x0000000507077c12 */ /* 0x000fca000f8e3cff */
[----:B------:R-:W-:Y:S05]  /*17e0*/  BRA.U !UP0, `(.L_x_28) ;  /* 0xfffffff908e87547 */ /* 0x000fea000b83ffff */
[----:B------:R-:W-:-:S06]  /*17f0*/  UIADD3 UR31, UPT, UPT, UR31, 0x1, URZ ;  /* 0x000000011f1f7890 */ /* 0x000fcc000fffe0ff */
[----:B------:R-:W-:Y:S02]  /*1800*/  MOV R4, UR31 ;  /* 0x0000001f00047c02 */ /* 0x000fe40008000f00 */
.L_x_23:
[----:B------:R-:W-:-:S09]  /*1810*/  UISETP.NE.AND UP0, UPT, UR12, URZ, UPT ;  /* 0x000000ff0c00728c */ /* 0x000fd2000bf05270 */
[----:B------:R-:W-:Y:S05]  /*1820*/  BRA.U UP0, `(.L_x_22) ;  /* 0x00000001002c7547 */ /* 0x000fea000b800000 */
[----:B-1--4-:R-:W1:Y:S01]  /*1830*/  S2R R0, SR_CgaCtaId ;  /* 0x0000000000007919 */ /* 0x012e620000008800 */
[----:B------:R-:W-:Y:S02]  /*1840*/  ISETP.NE.AND P0, PT, R4, 0x2, PT ;  /* 0x000000020400780c */ /* 0x000fe40003f05270 */
[----:B------:R-:W-:Y:S02]  /*1850*/  MOV R3, 0x400 ;  /* 0x0000040000037802 */ /* 0x000fe40000000f00 */
[----:B------:R-:W-:-:S04]  /*1860*/  SEL R2, RZ, 0x1, P0 ;  /* 0x00000001ff027807 */ /* 0x000fc80000000000 */
[----:B------:R-:W-:-:S05]  /*1870*/  LOP3.LUT R2, R7, R2, RZ, 0x3c, !PT ;  /* 0x0000000207027212 */ /* 0x000fca00078e3cff */
[----:B------:R-:W-:Y:S01]  /*1880*/  IMAD.U32 R2, R2, -0x80000000, RZ ;  /* 0x8000000002027824 */ /* 0x000fe200078e00ff */
[----:B-1----:R-:W-:Y:S02]  /*1890*/  LEA R0, R0, R3, 0x18 ;  /* 0x0000000300007211 */ /* 0x002fe400078ec0ff */
[----:B------:R-:W-:-:S05]  /*18a0*/  SEL R3, R4, RZ, P0 ;  /* 0x000000ff04037207 */ /* 0x000fca0000000000 */
[----:B------:R-:W-:-:S04]  /*18b0*/  IMAD R0, R3, 0x8, R0 ;  /* 0x0000000803007824 */ /* 0x000fc800078e0200 */
[----:B------:R-:W1:Y:S02]  /*18c0*/  SYNCS.PHASECHK.TRANS64.TRYWAIT P0, [R0+URZ+0x50], R2 ;  /* 0x00005002000075a7 */ /* 0x000e6400080011ff */
[----:B-1----:R-:W-:Y:S05]  /*18d0*/  @!P0 BRA `(.L_x_29) ;  /* 0x0000002800908947 */ /* 0x002fea0003800000 */
.L_x_22:
[----:B------:R-:W-:-:S13]  /*18e0*/  ISETP.GT.AND P0, PT, R71, 0x3, PT ;  /* 0x000000034700780c */ /* 0x000fda0003f04270 */
[----:B-12345:R-:W-:Y:S05]  /*18f0*/  @P0 EXIT ;  /* 0x000000000000094d */ /* 0x03efea0003800000 */
[----:B------:R-:W-:-:S13]  /*1900*/  ISETP.NE.AND P0, PT, R71, RZ, PT ;  /* 0x000000ff4700720c */ /* 0x000fda0003f05270 */
[----:B------:R-:W-:Y:S05]  /*1910*/  @P0 BRA `(.L_x_30) ;  /* 0x0000000000b80947 */ /* 0x000fea0003800000 */
[----:B------:R-:W1:Y:S01]  /*1920*/  S2UR UR6, SR_CgaCtaId ;  /* 0x00000000000679c3 */ /* 0x000e620000008800 */
[----:B------:R-:W-:Y:S01]  /*1930*/  NOP ;  /* 0x0000000000007918 */ /* 0x000fe20000000000 */
[----:B------:R-:W-:Y:S01]  /*1940*/  UMOV UR4, 0x40 ;  /* 0x0000004000047882 */ /* 0x000fe20000000000 */
[----:B------:R-:W-:Y:S01]  /*1950*/  UMOV UR5, 0x400 ;  /* 0x0000040000057882 */ /* 0x000fe20000000000 */
[----:B-1----:R-:W-:Y:S02]  /*1960*/  ULEA UR4, UR6, UR4, 0x18 ;  /* 0x0000000406047291 */ /* 0x002fe4000f8ec0ff */
[----:B------:R-:W-:-:S07]  /*1970*/  ULEA UR5, UR6, UR5, 0x18 ;  /* 0x0000000506057291 */ /* 0x000fce000f8ec0ff */
[----:B------:R-:W1:Y:S02]  /*1980*/  LDS.U8 R0, [UR4] ;  /* 0x00000004ff007984 */ /* 0x000e640008000000 */
[----:B-1----:R-:W-:-:S13]  /*1990*/  ISETP.NE.AND P0, PT, R0, RZ, PT ;  /* 0x000000ff0000720c */ /* 0x002fda0003f05270 */
[----:B------:R-:W-:Y:S05]  /*19a0*/  @P0 BRA `(.L_x_31) ;  /* 0x00000000007c0947 */ /* 0x000fea0003800000 */
[----:B------:R-:W-:-:S13]  /*19b0*/  ELECT P0, URZ, PT ;  /* 0x0000000000ff782f */ /* 0x000fda0003800000 */
[----:B------:R-:W-:Y:S05]  /*19c0*/  @!P0 BRA `(.L_x_32) ;  /* 0x0000000000848947 */ /* 0x000fea0003800000 */
[----:B------:R-:W-:Y:S01]  /*19d0*/  UMOV UR4, 0x8 ;  /* 0x0000000800047882 */ /* 0x000fe20000000000 */
[----:B------:R-:W-:-:S04]  /*19e0*/  IMAD.MOV.U32 R2, RZ, RZ, 0xff ;  /* 0x000000ffff027424 */ /* 0x000fc800078e00ff */
[----:B------:R-:W-:Y:S04]  /*19f0*/  DEPBAR.LE SB1, 0x36 ;  /* 0x00009d800000791a */ /* 0x000fe80000000000 */
[----:B------:R-:W1:Y:S02]  /*1a00*/  UTCATOMSWS.FIND_AND_SET.ALIGN UP0, UR4, UR4 ;  /* 0x00000004000475e3 */ /* 0x000e640008000800 */
[----:B-1----:R-:W-:Y:S01]  /*1a10*/  PLOP3.LUT P0, PT, PT, PT, UP0, 0x80, 0x8 ;  /* 0x000000000008781c */ /* 0x002fe20003f0f008 */
[----:B------:R-:W-:-:S03]  /*1a20*/  IMAD.U32 R7, RZ, RZ, UR4 ;  /* 0x00000004ff077e24 */ /* 0x000fc6000f8e00ff */
[----:B------:R-:W-:-:S04]  /*1a30*/  SEL R0, RZ, 0xffffffff, !P0 ;  /* 0xffffffffff007807 */ /* 0x000fc80004000000 */
[----:B------:R-:W-:Y:S01]  /*1a40*/  ISETP.NE.AND P0, PT, R0, RZ, PT ;  /* 0x000000ff0000720c */ /* 0x000fe20003f05270 */
[----:B------:R-:W-:-:S12]  /*1a50*/  IMAD.MOV.U32 R0, RZ, RZ, 0x1 ;  /* 0x00000001ff007424 */ /* 0x000fd800078e00ff */
[----:B------:R-:W-:Y:S05]  /*1a60*/  @P0 BRA `(.L_x_33) ;  /* 0x0000000000240947 */ /* 0x000fea0003800000 */
.L_x_34:
[----:B------:R-:W-:Y:S05]  /*1a70*/  NANOSLEEP 0x64 ;  /* 0x000000640000795d */ /* 0x000fea0003800000 */
[----:B------:R-:W-:-:S05]  /*1a80*/  UMOV UR4, 0x8 ;  /* 0x0000000800047882 */ /* 0x000fca0000000000 */
[----:B------:R-:W-:Y:S04]  /*1a90*/  DEPBAR.LE SB1, 0x36 ;  /* 0x00009d800000791a */ /* 0x000fe80000000000 */
[----:B------:R-:W1:Y:S02]  /*1aa0*/  UTCATOMSWS.FIND_AND_SET.ALIGN UP0, UR4, UR4 ;  /* 0x00000004000475e3 */ /* 0x000e640008000800 */
[----:B-1----:R-:W-:Y:S01]  /*1ab0*/  PLOP3.LUT P0, PT, PT, PT, UP0, 0x80, 0x8 ;  /* 0x000000000008781c */ /* 0x002fe20003f0f008 */
[----:B------:R-:W-:-:S03]  /*1ac0*/  IMAD.U32 R7, RZ, RZ, UR4 ;  /* 0x00000004ff077e24 */ /* 0x000fc6000f8e00ff */
[----:B------:R-:W-:-:S04]  /*1ad0*/  SEL R3, RZ, 0xffffffff, !P0 ;  /* 0xffffffffff037807 */ /* 0x000fc80004000000 */
[----:B------:R-:W-:-:S13]  /*1ae0*/  ISETP.NE.AND P0, PT, R3, RZ, PT ;  /* 0x000000ff0300720c */ /* 0x000fda0003f05270 */
[----:B------:R-:W-:Y:S05]  /*1af0*/  @!P0 BRA `(.L_x_34) ;  /* 0xfffffffc00dc8947 */ /* 0x000fea000383ffff */
.L_x_33:
[C---:B------:R-:W-:Y:S01]  /*1b00*/  VIADD R3, R7.reuse, 0x10 ;  /* 0x0000001007037836 */ /* 0x040fe20000000000 */
[----:B------:R-:W-:Y:S01]  /*1b10*/  UMOV UR4, 0x50 ;  /* 0x0000005000047882 */ /* 0x000fe20000000000 */
[----:B------:R-:W-:Y:S01]  /*1b20*/  SHF.L.U32 R2, R2, R7, RZ ;  /* 0x0000000702027219 */ /* 0x000fe200000006ff */
[----:B------:R-:W-:Y:S01]  /*1b30*/  ULEA UR4, UR6, UR4, 0x18 ;  /* 0x0000000406047291 */ /* 0x000fe2000f8ec0ff */
[----:B------:R-:W-:Y:S01]  /*1b40*/  IMAD.SHL.U32 R7, R7, 0x20, RZ ;  /* 0x0000002007077824 */ /* 0x000fe200078e00ff */
[----:B------:R-:W-:-:S04]  /*1b50*/  SHF.L.U32 R3, R0, R3, RZ ;  /* 0x0000000300037219 */ /* 0x000fc800000006ff */
[----:B------:R-:W-:-:S05]  /*1b60*/  LOP3.LUT R2, R3, R2, RZ, 0xfc, !PT ;  /* 0x0000000203027212 */ /* 0x000fca00078efcff */
[----:B------:R1:W-:Y:S04]  /*1b70*/  ATOMS.OR RZ, [UR4], R2 ;  /* 0x00000002ffff798c */ /* 0x0003e8000b000004 */
[----:B------:R1:W-:Y:S01]  /*1b80*/  STS [UR5+0x68], R7 ;  /* 0x00006807ff007988 */ /* 0x0003e20008000805 */
[----:B------:R-:W-:Y:S05]  /*1b90*/  BRA `(.L_x_32) ;  /* 0x0000000000107947 */ /* 0x000fea0003800000 */
.L_x_31:
[----:B------:R-:W-:Y:S02]  /*1ba0*/  MOV R0, 0xffffffff ;  /* 0xffffffff00007802 */ /* 0x000fe40000000f00 */
[----:B------:R-:W-:-:S03]  /*1bb0*/  MOV R2, 0x1be0 ;  /* 0x00001be000027802 */ /* 0x000fc60000000f00 */
[----:B------:R1:W-:Y:S04]  /*1bc0*/  STS [UR5+0x68], R0 ;  /* 0x00006800ff007988 */ /* 0x0003e80008000805 */
[----:B-1----:R-:W-:Y:S05]  /*1bd0*/  CALL.REL.NOINC `($__internal_1_$__cuda_sm10x_tcgen05_guardrail_trap_phase_invalid_during_alloc) ;  /* 0x00000028000c7944 */ /* 0x002fea0003c00000 */
.L_x_32:
[----:B------:R-:W-:Y:S05]  /*1be0*/  WARPSYNC.ALL ;  /* 0x0000000000007948 */ /* 0x000fea0003800000 */
[----:B------:R-:W-:Y:S01]  /*1bf0*/  NOP ;  /* 0x0000000000007918 */ /* 0x000fe20000000000 */
.L_x_30:
[----:B------:R-:W2:Y:S08]  /*1c00*/  S2UR UR4, SR_CgaCtaId ;  /* 0x00000000000479c3 */ /* 0x000eb00000008800 */
[----:B------:R-:W-:Y:S01]  /*1c10*/  BAR.SYNC.DEFER_BLOCKING 0x2, 0xa0 ;  /* 0x0082800000007b1d */ /* 0x000fe20000010000 */
[C---:B------:R-:W-:Y:S02]  /*1c20*/  IMAD.SHL.U32 R0, R5.reuse, 0x80, RZ ;  /* 0x0000008005007824 */ /* 0x040fe400078e00ff */
[----:B------:R-:W-:-:S03]  /*1c30*/  IMAD.SHL.U32 R3, R5, 0x40, RZ ;  /* 0x0000004005037824 */ /* 0x000fc600078e00ff */
[----:B------:R-:W-:Y:S02]  /*1c40*/  UMOV UR5, 0x400 ;  /* 0x0000040000057882 */ /* 0x000fe40000000000 */
[----:B------:R-:W3:Y:S01]  /*1c50*/  S2UR UR23, SR_CTAID.Z ;  /* 0x00000000001779c3 */ /* 0x000ee20000002700 */
[----:B------:R-:W-:-:S04]  /*1c60*/  LOP3.LUT R0, R0, 0x780, RZ, 0xc0, !PT ;  /* 0x0000078000007812 */ /* 0x000fc800078ec0ff */
[----:B------:R-:W-:-:S04]  /*1c70*/  LOP3.LUT R0, R0, 0x3800, R3, 0xf8, !PT ;  /* 0x0000380000007812 */ /* 0x000fc800078ef803 */
[----:B------:R-:W-:Y:S01]  /*1c80*/  LOP3.LUT R0, R0, 0x10, R5, 0xf8, !PT ;  /* 0x0000001000007812 */ /* 0x000fe200078ef805 */
[----:B--2---:R-:W-:-:S06]  /*1c90*/  ULEA UR4, UR4, UR5, 0x18 ;  /* 0x0000000504047291 */ /* 0x004fcc000f8ec0ff */
[----:B------:R-:W-:Y:S01]  /*1ca0*/  VIADD R0, R0, UR4 ;  /* 0x0000000400007c36 */ /* 0x000fe20008000000 */
[----:B---3--:R-:W-:Y:S02]  /*1cb0*/  UISETP.GT.U32.AND UP0, UPT, UR23, 0xff, UPT ;  /* 0x000000ff1700788c */ /* 0x008fe4000bf04070 */
[----:B------:R-:W2:Y:S07]  /*1cc0*/  LDS R70, [UR4+0x68] ;  /* 0x00006804ff467984 */ /* 0x000eae0008000800 */
[----:B------:R-:W-:Y:S05]  /*1cd0*/  BRA.U UP0, `(.L_x_35) ;  /* 0x0000002100407547 */ /* 0x000fea000b800000 */
[----:B------:R-:W3:Y:S01]  /*1ce0*/  LDCU.64 UR4, c[0x0][0x5c0] ;  /* 0x0000b800ff0477ac */ /* 0x000ee20008000a00 */
[C---:B-1----:R-:W-:Y:S02]  /*1cf0*/  VIADD R2, R0.reuse, 0x8420 ;  /* 0x0000842000027836 */ /* 0x042fe40000000000 */
[C---:B------:R-:W-:Y:S01]  /*1d00*/  VIADD R3, R0.reuse, 0x8440 ;  /* 0x0000844000037836 */ /* 0x040fe20000000000 */
[----:B------:R-:W1:Y:S01]  /*1d10*/  LDCU UR10, c[0x0][0x374] ;  /* 0x00006e80ff0a77ac */ /* 0x000e620008000800 */
[C---:B------:R-:W-:Y:S01]  /*1d20*/  VIADD R4, R0.reuse, 0x8460 ;  /* 0x0000846000047836 */ /* 0x040fe20000000000 */
[----:B------:R-:W-:Y:S01]  /*1d30*/  SHF.R.U32.HI R67, RZ, 0x3, R2 ;  /* 0x00000003ff437819 */ /* 0x000fe20000011602 */
[----:B------:R-:W-:Y:S01]  /*1d40*/  VIADD R7, R0, 0x8400 ;  /* 0x0000840000077836 */ /* 0x000fe20000000000 */
[----:B------:R-:W-:Y:S01]  /*1d50*/  SHF.R.U32.HI R68, RZ, 0x3, R3 ;  /* 0x00000003ff447819 */ /* 0x000fe20000011603 */
[----:B------:R-:W-:Y:S01]  /*1d60*/  IMAD.U32 R5, R5, 0x10000, RZ ;  /* 0x0001000005057824 */ /* 0x000fe200078e00ff */
[----:B------:R-:W-:Y:S01]  /*1d70*/  LOP3.LUT R67, R2, 0x70, R67, 0x78, !PT ;  /* 0x0000007002437812 */ /* 0x000fe200078e7843 */
[C---:B------:R-:W-:Y:S01]  /*1d80*/  VIADD R2, R0.reuse, 0x460 ;  /* 0x0000046000027836 */ /* 0x040fe20000000000 */
[----:B------:R-:W-:Y:S01]  /*1d90*/  LOP3.LUT R68, R3, 0x70, R68, 0x78, !PT ;  /* 0x0000007003447812 */ /* 0x000fe200078e7844 */
[----:B------:R-:W-:Y:S01]  /*1da0*/  VIADD R3, R0, 0x440 ;  /* 0x0000044000037836 */ /* 0x000fe20000000000 */
[----:B------:R-:W-:Y:S01]  /*1db0*/  LOP3.LUT R5, R5, 0xe00000, RZ, 0xc0, !PT ;  /* 0x00e0000005057812 */ /* 0x000fe200078ec0ff */
[----:B------:R-:W-:Y:S01]  /*1dc0*/  IMAD.MOV.U32 R60, RZ, RZ, RZ ;  /* 0x000000ffff3c7224 */ /* 0x000fe200078e00ff */
[----:B------:R-:W-:Y:S01]  /*1dd0*/  SHF.R.U32.HI R65, RZ, 0x3, R2 ;  /* 0x00000003ff417819 */ /* 0x000fe20000011602 */
[----:B------:R-:W4:Y:S01]  /*1de0*/  LDCU.64 UR24, c[0x0][0x348] ;  /* 0x00006900ff1877ac */ /* 0x000f220008000a00 */
[----:B------:R-:W-:Y:S01]  /*1df0*/  SHF.R.U32.HI R64, RZ, 0x3, R3 ;  /* 0x00000003ff407819 */ /* 0x000fe20000011603 */
[----:B--2---:R-:W-:Y:S01]  /*1e00*/  IMAD.IADD R62, R70, 0x1, R5 ;  /* 0x00000001463e7824 */ /* 0x004fe200078e0205 */
[----:B------:R-:W-:Y:S01]  /*1e10*/  LOP3.LUT R65, R2, 0x70, R65, 0x78, !PT ;  /* 0x0000007002417812 */ /* 0x000fe200078e7841 */
[----:B---3--:R-:W-:Y:S01]  /*1e20*/  UIMAD.WIDE.U32 UR6, UR23, UR5, URZ ;  /* 0x00000005170672a5 */ /* 0x008fe2000f8e00ff */
[C---:B------:R-:W-:Y:S01]  /*1e30*/  VIADD R2, R0.reuse, 0x420 ;  /* 0x0000042000027836 */ /* 0x040fe20000000000 */
[----:B------:R-:W-:Y:S01]  /*1e40*/  SHF.R.U32.HI R69, RZ, 0x3, R4 ;  /* 0x00000003ff457819 */ /* 0x000fe20000011604 */
[----:B------:R-:W-:Y:S01]  /*1e50*/  VIADD R0, R0, 0x400 ;  /* 0x0000040000007836 */ /* 0x000fe20000000000 */
[----:B------:R-:W-:Y:S01]  /*1e60*/  UIADD3 UR5, UPT, UPT, UR23, -UR7, URZ ;  /* 0x8000000717057290 */ /* 0x000fe2000fffe0ff */
[----:B------:R-:W-:Y:S01]  /*1e70*/  SHF.R.U32.HI R66, RZ, 0x3, R7 ;  /* 0x00000003ff427819 */ /* 0x000fe20000011607 */
[----:B------:R-:W-:Y:S01]  /*1e80*/  UMOV UR21, URZ ;  /* 0x000000ff00157c82 */ /* 0x000fe20008000000 */
[----:B------:R-:W-:Y:S01]  /*1e90*/  SHF.R.U32.HI R63, RZ, 0x3, R2 ;  /* 0x00000003ff3f7819 */ /* 0x000fe20000011602 */
[----:B------:R-:W-:Y:S01]  /*1ea0*/  USHF.R.U32.HI UR5, URZ, UR20, UR5 ;  /* 0x00000014ff057299 */ /* 0x000fe20008011605 */
[----:B------:R-:W-:-:S02]  /*1eb0*/  SHF.R.U32.HI R61, RZ, 0x3, R0 ;  /* 0x00000003ff3d7819 */ /* 0x000fc40000011600 */
[----:B------:R-:W2:Y:S01]  /*1ec0*/  LDCU UR6, c[0x0][0x5d0] ;  /* 0x0000ba00ff0677ac */ /* 0x000ea20008000800 */
[----:B------:R-:W-:Y:S01]  /*1ed0*/  LOP3.LUT R64, R3, 0x70, R64, 0x78, !PT ;  /* 0x0000007003407812 */ /* 0x000fe200078e7840 */
[----:B------:R-:W-:Y:S01]  /*1ee0*/  IMAD.MOV.U32 R3, RZ, RZ, RZ ;  /* 0x000000ffff037224 */ /* 0x000fe200078e00ff */
[----:B------:R-:W-:Y:S01]  /*1ef0*/  LOP3.LUT R69, R4, 0x70, R69, 0x78, !PT ;  /* 0x0000007004457812 */ /* 0x000fe200078e7845 */
[----:B------:R-:W-:Y:S01]  /*1f00*/  UIADD3 UR5, UPT, UPT, UR7, UR5, URZ ;  /* 0x0000000507057290 */ /* 0x000fe2000fffe0ff */
[----:B------:R-:W-:Y:S02]  /*1f10*/  LOP3.LUT R66, R7, 0x70, R66, 0x78, !PT ;  /* 0x0000007007427812 */ /* 0x000fe400078e7842 */
[----:B------:R-:W-:Y:S01]  /*1f20*/  LOP3.LUT R63, R2, 0x70, R63, 0x78, !PT ;  /* 0x00000070023f7812 */ /* 0x000fe200078e783f */
[----:B------:R-:W-:Y:S01]  /*1f30*/  USHF.R.U32.HI UR14, URZ, UR19, UR5 ;  /* 0x00000013ff0e7299 */ /* 0x000fe20008011605 */
[----:B------:R-:W-:-:S03]  /*1f40*/  LOP3.LUT R61, R0, 0x70, R61, 0x78, !PT ;  /* 0x00000070003d7812 */ /* 0x000fc600078e783d */
[----:B------:R-:W-:-:S04]  /*1f50*/  UIADD3 UR14, UPT, UPT, -UR14, URZ, URZ ;  /* 0x000000ff0e0e7290 */ /* 0x000fc8000fffe1ff */
[----:B------:R-:W-:Y:S01]  /*1f60*/  UIMAD UR14, UR4, UR14, UR23 ;  /* 0x0000000e040e72a4 */ /* 0x000fe2000f8e0217 */
[----:B------:R-:W3:Y:S03]  /*1f70*/  LDCU.64 UR4, c[0x0][0x5d8] ;  /* 0x0000bb00ff0477ac */ /* 0x000ee60008000a00 */
[----:B--2---:R-:W-:-:S04]  /*1f80*/  UIMAD.WIDE.U32 UR6, UR14, UR6, URZ ;  /* 0x000000060e0672a5 */ /* 0x004fc8000f8e00ff */
[----:B------:R-:W-:-:S04]  /*1f90*/  UIADD3 UR6, UPT, UPT, UR14, -UR7, URZ ;  /* 0x800000070e067290 */ /* 0x000fc8000fffe0ff */
[----:B------:R-:W-:-:S04]  /*1fa0*/  USHF.R.U32.HI UR6, URZ, UR18, UR6 ;  /* 0x00000012ff067299 */ /* 0x000fc80008011606 */
[----:B------:R-:W-:-:S04]  /*1fb0*/  UIADD3 UR6, UPT, UPT, UR7, UR6, URZ ;  /* 0x0000000607067290 */ /* 0x000fc8000fffe0ff */
[----:B------:R-:W-:-:S04]  /*1fc0*/  USHF.R.U32.HI UR6, URZ, UR17, UR6 ;  /* 0x00000011ff067299 */ /* 0x000fc80008011606 */
[----:B---3--:R-:W-:-:S07]  /*1fd0*/  UIMAD.WIDE.U32 UR8, UR6, UR5, URZ ;  /* 0x00000005060872a5 */ /* 0x008fce000f8e00ff */
[----:B------:R-:W-:Y:S02]  /*1fe0*/  UMOV UR7, UR9 ;  /* 0x0000000900077c82 */ /* 0x000fe40008000000 */
[----:B------:R-:W-:Y:S02]  /*1ff0*/  UIADD3 UR5, UPT, UPT, UR6, -UR7, URZ ;  /* 0x8000000706057290 */ /* 0x000fe4000fffe0ff */
[----:B------:R-:W2:Y:S02]  /*2000*/  S2UR UR8, SR_CTAID.X ;  /* 0x00000000000879c3 */ /* 0x000ea40000002500 */
[----:B------:R-:W-:-:S04]  /*2010*/  USHF.R.U32.HI UR5, URZ, UR16, UR5 ;  /* 0x00000010ff057299 */ /* 0x000fc80008011605 */
[----:B------:R-:W-:Y:S01]  /*2020*/  UIADD3 UR5, UPT, UPT, UR7, UR5, URZ ;  /* 0x0000000507057290 */ /* 0x000fe2000fffe0ff */
[----:B------:R-:W1:Y:S03]  /*2030*/  LDCU UR7, c[0x0][0x370] ;  /* 0x00006e00ff0777ac */ /* 0x000e660008000800 */
[----:B------:R-:W-:Y:S01]  /*2040*/  USHF.R.U32.HI UR5, URZ, UR15, UR5 ;  /* 0x0000000fff057299 */ /* 0x000fe20008011605 */
[----:B------:R-:W3:Y:S03]  /*2050*/  LDCU UR9, c[0x0][0x378] ;  /* 0x00006f00ff0977ac */ /* 0x000ee60008000800 */
[----:B------:R-:W-:-:S04]  /*2060*/  UIADD3 UR5, UPT, UPT, -UR5, URZ, URZ ;  /* 0x000000ff05057290 */ /* 0x000fc8000fffe1ff */
[----:B------:R-:W-:Y:S02]  /*2070*/  UIMAD UR4, UR4, UR5, UR6 ;  /* 0x00000005040472a4 */ /* 0x000fe4000f8e0206 */
[----:B--2---:R-:W-:Y:S02]  /*2080*/  USHF.L.U32 UR8, UR8, 0x6, URZ ;  /* 0x0000000608087899 */ /* 0x004fe400080006ff */
[----:B-1----:R-:W-:Y:S01]  /*2090*/  UIMAD UR10, UR10, UR7, URZ ;  /* 0x000000070a0a72a4 */ /* 0x002fe2000f8e02ff */
[----:B------:R-:W1:Y:S01]  /*20a0*/  S2UR UR7, SR_CTAID.Y ;  /* 0x00000000000779c3 */ /* 0x000e620000002600 */
[----:B------:R-:W-:Y:S01]  /*20b0*/  UIADD3 UR6, UPT, UPT, -UR6, URZ, URZ ;  /* 0x000000ff06067290 */ /* 0x000fe2000fffe1ff */
[----:B------:R-:W2:Y:S01]  /*20c0*/  LDCU UR5, c[0x0][0x5cc] ;  /* 0x0000b980ff0577ac */ /* 0x000ea20008000800 */
[----:B---3--:R-:W-:Y:S02]  /*20d0*/  UIMAD UR9, UR10, UR9, URZ ;  /* 0x000000090a0972a4 */ /* 0x008fe4000f8e02ff */
[----:B------:R-:W-:-:S02]  /*20e0*/  ULOP3.LUT UR11, UR8, 0x40, URZ, 0xc0, !UPT ;  /* 0x00000040080b7892 */ /* 0x000fc4000f8ec0ff */
[----:B------:R-:W-:-:S04]  /*20f0*/  USHF.R.S32.HI UR22, URZ, 0x1f, UR9 ;  /* 0x0000001fff167899 */ /* 0x000fc80008011409 */
[----:B------:R-:W-:Y:S02]  /*2100*/  ULEA.HI UR22, UR22, UR9, URZ, 0x2 ;  /* 0x0000000916167291 */ /* 0x000fe4000f8f10ff */
[----:B--2-4-:R-:W-:-:S12]  /*2110*/  UIMAD UR14, UR5, UR6, UR14 ;  /* 0x00000006050e72a4 */ /* 0x014fd8000f8e020e */
.L_x_39:
[----:B------:R-:W2:Y:S01]  /*2120*/  S2R R0, SR_CgaCtaId ;  /* 0x0000000000007919 */ /* 0x000ea20000008800 */
[----:B------:R-:W-:Y:S01]  /*2130*/  MOV R5, 0x400 ;  /* 0x0000040000057802 */ /* 0x000fe20000000f00 */
[----:B------:R-:W3:Y:S01]  /*2140*/  S2UR UR26, SR_CgaCtaId ;  /* 0x00000000001a79c3 */ /* 0x000ee20000008800 */
[----:B------:R-:W-:Y:S01]  /*2150*/  UIADD3 UR32, UP1, UPT, UR24, 0x140, URZ ;  /* 0x0000014018207890 */ /* 0x000fe2000ff3e0ff */
[----:B------:R-:W-:Y:S01]  /*2160*/  ISETP.NE.AND P0, PT, R71, RZ, PT ;  /* 0x000000ff4700720c */ /* 0x000fe20003f05270 */
[----:B------:R-:W-:Y:S02]  /*2170*/  UIADD3 UR27, UPT, UPT, UR4, UR4, URZ ;  /* 0x00000004041b7290 */ /* 0x000fe4000fffe0ff */
[----:B------:R-:W-:Y:S01]  /*2180*/  UIADD3 UR30, UP0, UPT, UR24, 0x1c0, URZ ;  /* 0x000001c0181e7890 */ /* 0x000fe2000ff1e0ff */
[----:B------:R-:W-:Y:S01]  /*2190*/  UMOV UR4, 0x400 ;  /* 0x0000040000047882 */ /* 0x000fe20000000000 */
[----:B------:R-:W-:Y:S01]  /*21a0*/  UIADD3.X UR33, UPT, UPT, URZ, UR25, URZ, UP1, !UPT ;  /* 0x00000019ff217290 */ /* 0x000fe20008ffe4ff */
[----:B------:R-:W4:Y:S01]  /*21b0*/  LDCU UR28, c[0x0][0x5e4] ;  /* 0x0000bc80ff1c77ac */ /* 0x000f220008000800 */
[----:B------:R-:W-:-:S02]  /*21c0*/  ULEA UR14, UR14, UR11, 0x7 ;  /* 0x0000000b0e0e7291 */ /* 0x000fc4000f8e38ff */
[----:B-1----:R-:W-:Y:S02]  /*21d0*/  ULOP3.LUT UR27, UR27, 0x1, UR7, 0xf8, !UPT ;  /* 0x000000011b1b7892 */ /* 0x002fe4000f8ef807 */
[----:B------:R-:W-:Y:S02]  /*21e0*/  UIADD3.X UR31, UPT, UPT, URZ, UR25, URZ, UP0, !UPT ;  /* 0x00000019ff1f7290 */ /* 0x000fe400087fe4ff */
[----:B------:R-:W-:Y:S02]  /*21f0*/  UPLOP3.LUT UP1, UPT, UPT, UPT, UPT, 0x80, 0x8 ;  /* 0x000000000008789c */ /* 0x000fe40003f2f070 */
[----:B---3--:R-:W-:Y:S01]  /*2200*/  ULEA UR26, UR26, UR4, 0x18 ;  /* 0x000000041a1a7291 */ /* 0x008fe2000f8ec0ff */
[----:B--2---:R-:W-:Y:S01]  /*2210*/  LEA R0, R0, R5, 0x18 ;  /* 0x0000000500007211 */ /* 0x004fe200078ec0ff */
[----:B------:R-:W-:-:S04]  /*2220*/  IMAD.U32 R5, R60, -0x80000000, RZ ;  /* 0x800000003c057824 */ /* 0x000fc800078e00ff */
[----:B------:R-:W-:-:S04]  /*2230*/  IMAD R0, R3, 0x8, R0 ;  /* 0x0000000803007824 */ /* 0x000fc800078e0200 */
[----:B------:R-:W1:Y:S02]  /*2240*/  SYNCS.PHASECHK.TRANS64.TRYWAIT P1, [R0+URZ+0x40], R5 ;  /* 0x00004005000075a7 */ /* 0x000e6400080211ff */
[----:B-1--4-:R-:W-:Y:S05]  /*2250*/  @!P1 BRA `(.L_x_36) ;  /* 0x0000002000489947 */ /* 0x012fea0003800000 */
.L_x_53:
[----:B------:R-:W-:Y:S01]  /*2260*/  LEA R2, R3, R62, 0x14 ;  /* 0x0000003e03027211 */ /* 0x000fe200078ea0ff */
[----:B------:R-:W-:-:S06]  /*2270*/  UMOV UR5, URZ ;  /* 0x000000ff00057c82 */ /* 0x000fcc0008000000 */
.L_x_38:
[----:B------:R-:W-:Y:S02]  /*2280*/  USHF.L.U32 UR13, UR5, 0x6, URZ ;  /* 0x00000006050d7899 */ /* 0x000fe400080006ff */
[----:B------:R-:W-:Y:S02]  /*2290*/  ULEA UR6, UR21, UR5, 0x2 ;  /* 0x0000000515067291 */ /* 0x000fe4000f8e10ff */
[----:B------:R-:W-:Y:S02]  /*22a0*/  USHF.R.U32.HI UR8, URZ, 0x1, UR5 ;  /* 0x00000001ff087899 */ /* 0x000fe40008011605 */
[----:B--2---:R-:W-:Y:S01]  /*22b0*/  IADD3 R4, PT, PT, R2, UR13, RZ ;  /* 0x0000000d02047c10 */ /* 0x004fe2000fffe0ff */
[----:B------:R-:W-:Y:S02]  /*22c0*/  USHF.R.S32.HI UR12, URZ, 0x1f, UR6 ;  /* 0x0000001fff0c7899 */ /* 0x000fe40008011406 */
[----:B------:R-:W-:Y:S01]  /*22d0*/  ULEA UR8, UR21, UR8, 0x2 ;  /* 0x0000000815087291 */ /* 0x000fe2000f8e10ff */
[----:B------:R-:W-:Y:S01]  /*22e0*/  R2UR UR4, R4 ;  /* 0x00000000040472ca */ /* 0x000fe200000e0000 */
[----:B------:R-:W-:-:S04]  /*22f0*/  ULEA.HI UR12, UR12, UR6, URZ, 0x2 ;  /* 0x000000060c0c7291 */ /* 0x000fc8000f8f10ff */
[----:B------:R-:W-:-:S04]  /*2300*/  ULOP3.LUT UR12, UR12, 0xfffffffc, URZ, 0xc0, !UPT ;  /* 0xfffffffc0c0c7892 */ /* 0x000fc8000f8ec0ff */
[----:B------:R-:W-:Y:S02]  /*2310*/  UIADD3 UR12, UPT, UPT, UR6, -UR12, URZ ;  /* 0x8000000c060c7290 */ /* 0x000fe4000fffe0ff */
[----:B------:R-:W-:Y:S02]  /*2320*/  UIADD3 UR6, UPT, UPT, UR6, 0x1, URZ ;  /* 0x0000000106067890 */ /* 0x000fe4000fffe0ff */
[----:B------:R-:W2:Y:S02]  /*2330*/  LDTM.16dp256bit.x8 R16, tmem[UR4+0x40] ;  /* 0x00004004001079ee */ /* 0x000ea400081a0000 */
[----:B--2---:R-:W-:Y:S01]  /*2340*/  FMUL R35, R35, UR28 ;  /* 0x0000001c23237c20 */ /* 0x004fe20008400000 */
[----:B------:R-:W-:Y:S01]  /*2350*/  FMUL R58, R37, UR28 ;  /* 0x0000001c253a7c20 */ /* 0x000fe20008400000 */
[----:B-1----:R-:W-:Y:S01]  /*2360*/  FMUL R5, R36, UR28 ;  /* 0x0000001c24057c20 */ /* 0x002fe20008400000 */
[----:B------:R-:W-:Y:S01]  /*2370*/  FMUL R19, R19, UR28 ;  /* 0x0000001c13137c20 */ /* 0x000fe20008400000 */
        /* <DEDUP_REMOVED lines=18> */
[----:B------:R-:W-:Y:S01]  /*24a0*/  FMUL R8, R35, -1.4426950216293334961 ;  /* 0xbfb8aa3b23087820 */ /* 0x000fe20000400000 */
        /* <DEDUP_REMOVED lines=21> */
[----:B------:R-:W1:Y:S01]  /*2600*/  MUFU.EX2 R8, R8 ;  /* 0x0000000800087308 */ /* 0x000e620000000800 */
[----:B------:R-:W-:Y:S01]  /*2610*/  FMUL R39, R39, UR28 ;  /* 0x0000001c27277c20 */ /* 0x000fe20008400000 */
[----:B------:R-:W-:Y:S01]  /*2620*/  FMUL R38, R38, UR28 ;  /* 0x0000001c26267c20 */ /* 0x000fe20008400000 */
[----:B------:R-:W-:Y:S01]  /*2630*/  FMUL R43, R43, UR28 ;  /* 0x0000001c2b2b7c20 */ /* 0x000fe20008400000 */
[----:B------:R-:W-:Y:S01]  /*2640*/  FMUL R42, R42, UR28 ;  /* 0x0000001c2a2a7c20 */ /* 0x000fe20008400000 */
[----:B------:R-:W-:Y:S01]  /*2650*/  FMUL R47, R47, UR28 ;  /* 0x0000001c2f2f7c20 */ /* 0x000fe20008400000 */
[----:B------:R-:W-:-:S02]  /*2660*/  FMUL R46, R46, UR28 ;  /* 0x0000001c2e2e7c20 */ /* 0x000fc40008400000 */
[----:B------:R-:W2:Y:S08]  /*2670*/  MUFU.EX2 R7, R7 ;  /* 0x0000000700077308 */ /* 0x000eb00000000800 */
[----:B------:R-:W3:Y:S01]  /*2680*/  MUFU.EX2 R49, R49 ;  /* 0x0000003100317308 */ /* 0x000ee20000000800 */
[----:B-1----:R-:W-:-:S07]  /*2690*/  FADD R94, R8, 1 ;  /* 0x3f800000085e7421 */ /* 0x002fce0000000000 */
[----:B------:R-:W1:Y:S01]  /*26a0*/  MUFU.EX2 R36, R36 ;  /* 0x0000002400247308 */ /* 0x000e620000000800 */
[----:B--2---:R-:W-:-:S07]  /*26b0*/  FADD R7, R7, 1 ;  /* 0x3f80000007077421 */ /* 0x004fce0000000000 */
[----:B------:R-:W2:Y:S01]  /*26c0*/  MUFU.EX2 R11, R11 ;  /* 0x0000000b000b7308 */ /* 0x000ea20000000800 */
[----:B---3--:R-:W-:Y:S01]  /*26d0*/  FADD R8, R49, 1 ;  /* 0x3f80000031087421 */ /* 0x008fe20000000000 */
[----:B------:R-:W-:-:S06]  /*26e0*/  F2FP.BF16.F32.PACK_AB R49, R19, R18 ;  /* 0x000000121331723e */ /* 0x000fcc00000010ff */
[----:B------:R-:W3:Y:S01]  /*26f0*/  MUFU.EX2 R51, R51 ;  /* 0x0000003300337308 */ /* 0x000ee20000000800 */
[----:B-1----:R-:W-:Y:S01]  /*2700*/  FADD R76, R36, 1 ;  /* 0x3f800000244c7421 */ /* 0x002fe20000000000 */
[----:B------:R-:W-:-:S06]  /*2710*/  MOV R36, UR12 ;  /* 0x0000000c00247c02 */ /* 0x000fcc0008000f00 */
[----:B------:R-:W1:Y:S01]  /*2720*/  MUFU.EX2 R50, R50 ;  /* 0x0000003200327308 */ /* 0x000e620000000800 */
[----:B--2---:R-:W-:-:S07]  /*2730*/  FADD R11, R11, 1 ;  /* 0x3f8000000b0b7421 */ /* 0x004fce0000000000 */
[----:B------:R-:W2:Y:S01]  /*2740*/  MUFU.EX2 R15, R15 ;  /* 0x0000000f000f7308 */ /* 0x000ea20000000800 */
[----:B---3--:R-:W-:-:S07]  /*2750*/  FADD R51, R51, 1 ;  /* 0x3f80000033337421 */ /* 0x008fce0000000000 */
[----:B------:R-:W3:Y:S01]  /*2760*/  MUFU.EX2 R55, R55 ;  /* 0x0000003700377308 */ /* 0x000ee20000000800 */
[----:B-1----:R-:W-:-:S07]  /*2770*/  FADD R50, R50, 1 ;  /* 0x3f80000032327421 */ /* 0x002fce0000000000 */
        /* <DEDUP_REMOVED lines=26> */
[----:B------:R-:W2:Y:S01]  /*2920*/  MUFU.RCP R7, R7 ;  /* 0x0000000700077308 */ /* 0x000ea20000001000 */
[----:B---3--:R-:W-:-:S07]  /*2930*/  FADD R9, R9, 1 ;  /* 0x3f80000009097421 */ /* 0x008fce0000000000 */
[----:B------:R-:W3:Y:S01]  /*2940*/  MUFU.RCP R95, R51 ;  /* 0x00000033005f7308 */ /* 0x000ee20000001000 */
[----:B-1----:R-:W-:-:S07]  /*2950*/  FADD R6, R6, 1 ;  /* 0x3f80000006067421 */ /* 0x002fce0000000000 */
[----:B------:R-:W1:Y:S01]  /*2960*/  MUFU.RCP R88, R11 ;  /* 0x0000000b00587308 */ /* 0x000e620000001000 */
[C---:B--2---:R-:W-:Y:S01]  /*2970*/  FMUL R92, R58.reuse, R7 ;  /* 0x000000073a5c7220 */ /* 0x044fe20000400000 */
[----:B------:R-:W-:-:S06]  /*2980*/  F2FP.BF16.F32.PACK_AB R58, R58, R5 ;  /* 0x000000053a3a723e */ /* 0x000fcc00000010ff */
[----:B------:R-:W2:Y:S01]  /*2990*/  MUFU.RCP R93, R50 ;  /* 0x00000032005d7308 */ /* 0x000ea20000001000 */
[----:B---3--:R-:W-:Y:S01]  /*29a0*/  FMUL R95, R32, R95 ;  /* 0x0000005f205f7220 */ /* 0x008fe20000400000 */
[----:B------:R-:W-:-:S06]  /*29b0*/  F2FP.BF16.F32.PACK_AB R51, R23, R22 ;  /* 0x000000161733723e */ /* 0x000fcc00000010ff */
[----:B------:R-:W3:Y:S01]  /*29c0*/  MUFU.RCP R94, R94 ;  /* 0x0000005e005e7308 */ /* 0x000ee20000001000 */
[----:B-1----:R-:W-:-:S07]  /*29d0*/  FMUL R88, R33, R88 ;  /* 0x0000005821587220 */ /* 0x002fce0000400000 */
[----:B------:R-:W1:Y:S01]  /*29e0*/  MUFU.RCP R8, R8 ;  /* 0x0000000800087308 */ /* 0x000e620000001000 */
[----:B--2---:R-:W-:Y:S01]  /*29f0*/  FMUL R93, R34, R93 ;  /* 0x0000005d225d7220 */ /* 0x004fe20000400000 */
[----:B------:R-:W-:-:S06]  /*2a00*/  F2FP.BF16.F32.PACK_AB R50, R21, R20 ;  /* 0x000000141532723e */ /* 0x000fcc00000010ff */
[----:B------:R-:W2:Y:S01]  /*2a10*/  MUFU.RCP R85, R55 ;  /* 0x0000003700557308 */ /* 0x000ea20000001000 */
[----:B---3--:R-:W-:-:S07]  /*2a20*/  FMUL R94, R35, R94 ;  /* 0x0000005e235e7220 */ /* 0x008fce0000400000 */
[----:B------:R3:W4:Y:S01]  /*2a30*/  MUFU.RCP R86, R15 ;  /* 0x0000000f00567308 */ /* 0x0007220000001000 */
[----:B-1----:R-:W-:-:S07]  /*2a40*/  FMUL R91, R5, R8 ;  /* 0x00000008055b7220 */ /* 0x002fce0000400000 */
[----:B------:R-:W1:Y:S01]  /*2a50*/  MUFU.RCP R83, R54 ;  /* 0x0000003600537308 */ /* 0x000e620000001000 */
[----:B--2---:R-:W-:Y:S01]  /*2a60*/  FMUL R85, R24, R85 ;  /* 0x0000005518557220 */ /* 0x004fe20000400000 */
[----:B------:R-:W-:-:S06]  /*2a70*/  F2FP.BF16.F32.PACK_AB R55, R31, R30 ;  /* 0x0000001e1f37723e */ /* 0x000fcc00000010ff */
[----:B------:R2:W5:Y:S01]  /*2a80*/  MUFU.RCP R84, R14 ;  /* 0x0000000e00547308 */ /* 0x0005620000001000 */
[----:B---3--:R-:W-:Y:S02]  /*2a90*/  HFMA2 R15, -RZ, RZ, 0, 0 ;  /* 0x00000000ff0f7431 */ /* 0x008fe400000001ff */
[----:B----4-:R-:W-:-:S05]  /*2aa0*/  FMUL R86, R25, R86 ;  /* 0x0000005619567220 */ /* 0x010fca0000400000 */
[----:B------:R3:W4:Y:S01]  /*2ab0*/  MUFU.RCP R81, R53 ;  /* 0x0000003500517308 */ /* 0x0007220000001000 */
[----:B-1----:R-:W-:Y:S01]  /*2ac0*/  FMUL R83, R26, R83 ;  /* 0x000000531a537220 */ /* 0x002fe20000400000 */
[----:B------:R-:W-:-:S06]  /*2ad0*/  F2FP.BF16.F32.PACK_AB R54, R29, R28 ;  /* 0x0000001c1d36723e */ /* 0x000fcc00000010ff */
[----:B------:R1:W1:Y:S01]  /*2ae0*/  MUFU.RCP R82, R13 ;  /* 0x0000000d00527308 */ /* 0x0002620000001000 */
[----:B--2---:R-:W-:Y:S01]  /*2af0*/  LEA R14, R36, R61, 0xd ;  /* 0x0000003d240e7211 */ /* 0x004fe200078e68ff */
[----:B-----5:R-:W-:-:S03]  /*2b00*/  FMUL R84, R27, R84 ;  /* 0x000000541b547220 */ /* 0x020fc60000400000 */
[----:B------:R-:W-:-:S03]  /*2b10*/  MOV R89, R14 ;  /* 0x0000000e00597202 */ /* 0x000fc60000000f00 */
[----:B------:R2:W5:Y:S01]  /*2b20*/  MUFU.RCP R79, R52 ;  /* 0x00000034004f7308 */ /* 0x0005620000001000 */
[----:B---3--:R-:W-:Y:S01]  /*2b30*/  F2FP.BF16.F32.PACK_AB R53, R27, R26 ;  /* 0x0000001a1b35723e */ /* 0x008fe200000010ff */
[----:B----4-:R-:W-:-:S06]  /*2b40*/  FMUL R81, R28, R81 ;  /* 0x000000511c517220 */ /* 0x010fcc0000400000 */
[----:B------:R3:W4:Y:S01]  /*2b50*/  MUFU.RCP R80, R12 ;  /* 0x0000000c00507308 */ /* 0x0007220000001000 */
[----:B-1----:R-:W-:Y:S01]  /*2b60*/  MOV R13, RZ ;  /* 0x000000ff000d7202 */ /* 0x002fe20000000f00 */
[----:B------:R-:W-:-:S06]  /*2b70*/  FMUL R82, R29, R82 ;  /* 0x000000521d527220 */ /* 0x000fcc0000400000 */
[----:B------:R1:W1:Y:S01]  /*2b80*/  MUFU.RCP R77, R57 ;  /* 0x00000039004d7308 */ /* 0x0002620000001000 */
[----:B--2---:R-:W-:Y:S01]  /*2b90*/  F2FP.BF16.F32.PACK_AB R52, R25, R24 ;  /* 0x000000181934723e */ /* 0x004fe200000010ff */
[----:B-----5:R-:W-:-:S06]  /*2ba0*/  FMUL R79, R30, R79 ;  /* 0x0000004f1e4f7220 */ /* 0x020fcc0000400000 */
[----:B------:R2:W5:Y:S01]  /*2bb0*/  MUFU.RCP R78, R37 ;  /* 0x00000025004e7308 */ /* 0x0005620000001000 */
[----:B---3--:R-:W-:Y:S01]  /*2bc0*/  LEA R12, R36, R63, 0xd ;  /* 0x0000003f240c7211 */ /* 0x008fe200078e68ff */
[----:B----4-:R-:W-:-:S06]  /*2bd0*/  FMUL R80, R31, R80 ;  /* 0x000000501f507220 */ /* 0x010fcc0000400000 */
[----:B------:R3:W4:Y:S01]  /*2be0*/  MUFU.RCP R75, R56 ;  /* 0x00000038004b7308 */ /* 0x0007220000001000 */
[----:B-1----:R-:W-:Y:S01]  /*2bf0*/  F2FP.BF16.F32.PACK_AB R57, R35, R34 ;  /* 0x000000222339723e */ /* 0x002fe200000010ff */
[----:B------:R-:W-:-:S06]  /*2c00*/  FMUL R77, R16, R77 ;  /* 0x0000004d104d7220 */ /* 0x000fcc0000400000 */
[----:B------:R-:W1:Y:S01]  /*2c10*/  MUFU.RCP R76, R76 ;  /* 0x0000004c004c7308 */ /* 0x000e620000001000 */
[----:B--2---:R-:W-:Y:S01]  /*2c20*/  MOV R37, R12 ;  /* 0x0000000c00257202 */ /* 0x004fe20000000f00 */
[----:B-----5:R-:W-:-:S06]  /*2c30*/  FMUL R78, R17, R78 ;  /* 0x0000004e114e7220 */ /* 0x020fcc0000400000 */
[----:B------:R2:W5:Y:S01]  /*2c40*/  MUFU.RCP R73, R48 ;  /* 0x0000003000497308 */ /* 0x0005620000001000 */
[----:B---3--:R-:W-:Y:S01]  /*2c50*/  F2FP.BF16.F32.PACK_AB R56, R33, R32 ;  /* 0x000000202138723e */ /* 0x008fe200000010ff */
[----:B----4-:R-:W-:-:S06]  /*2c60*/  FMUL R75, R18, R75 ;  /* 0x0000004b124b7220 */ /* 0x010fcc0000400000 */
[----:B------:R-:W3:Y:S01]  /*2c70*/  MUFU.RCP R74, R10 ;  /* 0x0000000a004a7308 */ /* 0x000ee20000001000 */
[----:B-1----:R-:W-:-:S07]  /*2c80*/  FMUL R76, R19, R76 ;  /* 0x0000004c134c7220 */ /* 0x002fce0000400000 */
[----:B------:R-:W1:Y:S01]  /*2c90*/  MUFU.RCP R72, R9 ;  /* 0x0000000900487308 */ /* 0x000e620000001000 */
[----:B--2---:R-:W-:Y:S01]  /*2ca0*/  F2FP.BF16.F32.PACK_AB R48, R17, R16 ;  /* 0x000000101130723e */ /* 0x004fe200000010ff */
[----:B-----5:R-:W-:-:S06]  /*2cb0*/  FMUL R73, R20, R73 ;  /* 0x0000004914497220 */ /* 0x020fcc0000400000 */
[----:B------:R-:W2:Y:S01]  /*2cc0*/  MUFU.RCP R59, R6 ;  /* 0x00000006003b7308 */ /* 0x000ea20000001000 */
[----:B---3--:R-:W-:Y:S01]  /*2cd0*/  FMUL R74, R21, R74 ;  /* 0x0000004a154a7220 */ /* 0x008fe20000400000 */
[----:B-1----:R-:W-:Y:S01]  /*2ce0*/  FMUL R72, R23, R72 ;  /* 0x0000004817487220 */ /* 0x002fe20000400000 */
[----:B--2---:R-:W-:Y:S02]  /*2cf0*/  FMUL R59, R22, R59 ;  /* 0x0000003b163b7220 */ /* 0x004fe40000400000 */
[----:B------:R-:W1:Y:S01]  /*2d00*/  LDTM.16dp256bit.x8 R4, tmem[UR4] ;  /* 0x00000004000479ee */ /* 0x000e6200081a0000 */
[----:B------:R-:W-:-:S04]  /*2d10*/  ULEA.HI UR4, UR8, UR8, URZ, 0x1 ;  /* 0x0000000808047291 */ /* 0x000fc8000f8f08ff */
[----:B------:R-:W-:-:S04]  /*2d20*/  ULOP3.LUT UR4, UR4, 0xfffffffe, URZ, 0xc0, !UPT ;  /* 0xfffffffe04047892 */ /* 0x000fc8000f8ec0ff */
[----:B------:R-:W-:Y:S02]  /*2d30*/  UIADD3 UR4, UPT, UPT, UR8, -UR4, URZ ;  /* 0x8000000408047290 */ /* 0x000fe4000fffe0ff */
[----:B------:R-:W-:-:S04]  /*2d40*/  USHF.R.S32.HI UR8, URZ, 0x1f, UR6 ;  /* 0x0000001fff087899 */ /* 0x000fc80008011406 */
[----:B------:R-:W-:-:S04]  /*2d50*/  ULEA.HI UR8, UR8, UR6, URZ, 0x2 ;  /* 0x0000000608087291 */ /* 0x000fc8000f8f10ff */
[----:B------:R-:W-:-:S04]  /*2d60*/  ULOP3.LUT UR8, UR8, 0xfffffffc, URZ, 0xc0, !UPT ;  /* 0xfffffffc08087892 */ /* 0x000fc8000f8ec0ff */
[----:B------:R-:W-:Y:S01]  /*2d70*/  UIADD3 UR8, UPT, UPT, UR6, -UR8, URZ ;  /* 0x8000000806087290 */ /* 0x000fe2000fffe0ff */
[----:B-1----:R-:W-:Y:S01]  /*2d80*/  FMUL R87, R21, UR28 ;  /* 0x0000001c15577c20 */ /* 0x002fe20008400000 */
[----:B------:R-:W-:Y:S01]  /*2d90*/  FMUL R90, R20, UR28 ;  /* 0x0000001c145a7c20 */ /* 0x000fe20008400000 */
[----:B------:R-:W-:Y:S01]  /*2da0*/  FMUL R24, R24, UR28 ;  /* 0x0000001c18187c20 */ /* 0x000fe20008400000 */
[----:B------:R-:W-:Y:S01]  /*2db0*/  FMUL R23, R23, UR28 ;  /* 0x0000001c17177c20 */ /* 0x000fe20008400000 */
[----:B------:R-:W-:Y:S01]  /*2dc0*/  FMUL R21, R87, R88 ;  /* 0x0000005857157220 */ /* 0x000fe20000400000 */
[----:B------:R-:W-:Y:S01]  /*2dd0*/  FMUL R20, R90, R95 ;  /* 0x0000005f5a147220 */ /* 0x000fe20000400000 */
[----:B------:R-:W-:Y:S01]  /*2de0*/  FMUL R88, R22, UR28 ;  /* 0x0000001c16587c20 */ /* 0x000fe20008400000 */
[----:B------:R-:W-:Y:S01]  /*2df0*/  FMUL R25, R25, UR28 ;  /* 0x0000001c19197c20 */ /* 0x000fe20008400000 */
[----:B------:R-:W-:Y:S01]  /*2e00*/  FMUL R22, R24, R91 ;  /* 0x0000005b18167220 */ /* 0x000fe20000400000 */
[----:B------:R-:W-:Y:S01]  /*2e10*/  FMUL R94, R23, R94 ;  /* 0x0000005e175e7220 */ /* 0x000fe20000400000 */
[----:B------:R-:W-:Y:S01]  /*2e20*/  F2FP.BF16.F32.PACK_AB R20, R21, R20 ;  /* 0x000000141514723e */ /* 0x000fe200000010ff */
[----:B------:R-:W-:Y:S01]  /*2e30*/  FMUL R21, R88, R93 ;  /* 0x0000005d58157220 */ /* 0x000fe20000400000 */
[----:B------:R-:W-:Y:S01]  /*2e40*/  FMUL R91, R25, R92 ;  /* 0x0000005c195b7220 */ /* 0x000fe20000400000 */
[----:B------:R-:W-:Y:S01]  /*2e50*/  FMUL R92, R4, UR28 ;  /* 0x0000001c045c7c20 */ /* 0x000fe20008400000 */
[----:B------:R-:W-:Y:S01]  /*2e60*/  FMUL R93, R7, UR28 ;  /* 0x0000001c075d7c20 */ /* 0x000fe20008400000 */
[----:B------:R-:W-:Y:S01]  /*2e70*/  FMUL R95, R9, UR28 ;  /* 0x0000001c095f7c20 */ /* 0x000fe20008400000 */
[----:B------:R-:W-:Y:S01]  /*2e80*/  F2FP.BF16.F32.PACK_AB R21, R94, R21 ;  /* 0x000000155e15723e */ /* 0x000fe200000010ff */
[----:B------:R-:W-:Y:S01]  /*2e90*/  FMUL R94, R6, UR28 ;  /* 0x0000001c065e7c20 */ /* 0x000fe20008400000 */
[----:B------:R-:W-:Y:S01]  /*2ea0*/  F2FP.BF16.F32.PACK_AB R22, R91, R22 ;  /* 0x000000165b16723e */ /* 0x000fe200000010ff */
[----:B------:R-:W-:Y:S01]  /*2eb0*/  FMUL R91, R5, UR28 ;  /* 0x0000001c055b7c20 */ /* 0x000fe20008400000 */
[----:B------:R-:W-:Y:S01]  /*2ec0*/  FMUL R96, R8, UR28 ;  /* 0x0000001c08607c20 */ /* 0x000fe20008400000 */
[----:B------:R-:W-:Y:S01]  /*2ed0*/  FMUL R97, R11, UR28 ;  /* 0x0000001c0b617c20 */ /* 0x000fe20008400000 */
[----:B------:R-:W-:Y:S01]  /*2ee0*/  FMUL R98, R10, UR28 ;  /* 0x0000001c0a627c20 */ /* 0x000fe20008400000 */
[----:B------:R-:W-:Y:S01]  /*2ef0*/  F2FP.BF16.F32.PACK_AB R5, R93, R94 ;  /* 0x0000005e5d05723e */ /* 0x000fe200000010ff */
[----:B------:R-:W-:Y:S01]  /*2f00*/  FMUL R13, R13, UR28 ;  /* 0x0000001c0d0d7c20 */ /* 0x000fe20008400000 */
[----:B------:R-:W-:Y:S01]  /*2f10*/  F2FP.BF16.F32.PACK_AB R4, R91, R92 ;  /* 0x0000005c5b04723e */ /* 0x000fe200000010ff */
        /* <DEDUP_REMOVED lines=8> */
[----:B------:R1:W-:Y:S01]  /*2fa0*/  STSM.16.M88.4 [R89], R4 ;  /* 0x0000000459007844 */ /* 0x0003e20000000200 */
[----:B------:R-:W-:Y:S01]  /*2fb0*/  FMUL R18, R18, UR28 ;  /* 0x0000001c12127c20 */ /* 0x000fe20008400000 */
[----:B------:R-:W-:Y:S01]  /*2fc0*/  F2FP.BF16.F32.PACK_AB R8, R13, R12 ;  /* 0x0000000c0d08723e */ /* 0x000fe200000010ff */
[----:B------:R-:W-:Y:S01]  /*2fd0*/  FMUL R16, R12, R85 ;  /* 0x000000550c107220 */ /* 0x000fe20000400000 */
[----:B------:R-:W-:Y:S01]  /*2fe0*/  F2FP.BF16.F32.PACK_AB R9, R15, R14 ;  /* 0x0000000e0f09723e */ /* 0x000fe200000010ff */
[----:B------:R-:W-:Y:S01]  /*2ff0*/  FMUL R17, R13, R86 ;  /* 0x000000560d117220 */ /* 0x000fe20000400000 */
[----:B------:R-:W-:Y:S01]  /*3000*/  F2FP.BF16.F32.PACK_AB R10, R99, R100 ;  /* 0x00000064630a723e */ /* 0x000fe200000010ff */
[----:B------:R-:W-:Y:S01]  /*3010*/  FMUL R12, R41, UR28 ;  /* 0x0000001c290c7c20 */ /* 0x000fe20008400000 */
[----:B------:R-:W-:Y:S01]  /*3020*/  F2FP.BF16.F32.PACK_AB R11, R19, R18 ;  /* 0x00000012130b723e */ /* 0x000fe200000010ff */
[----:B------:R-:W-:Y:S01]  /*3030*/  FMUL R13, R40, UR28 ;  /* 0x0000001c280d7c20 */ /* 0x000fe20008400000 */
[----:B------:R-:W-:Y:S01]  /*3040*/  FMUL R83, R14, R83 ;  /* 0x000000530e537220 */ /* 0x000fe20000400000 */
[----:B------:R-:W-:Y:S01]  /*3050*/  FMUL R14, R45, UR28 ;  /* 0x0000001c2d0e7c20 */ /* 0x000fe20008400000 */
[----:B------:R-:W-:Y:S01]  /*3060*/  FMUL R84, R15, R84 ;  /* 0x000000540f547220 */ /* 0x000fe20000400000 */
[----:B------:R2:W-:Y:S01]  /*3070*/  STSM.16.M88.4 [R37], R8 ;  /* 0x0000000825007844 */ /* 0x0005e20000000200 */
[----:B------:R-:W-:Y:S01]  /*3080*/  FMUL R15, R44, UR28 ;  /* 0x0000001c2c0f7c20 */ /* 0x000fe20008400000 */
[----:B------:R-:W-:Y:S01]  /*3090*/  FMUL R79, R18, R79 ;  /* 0x0000004f124f7220 */ /* 0x000fe20000400000 */
[----:B------:R-:W-:Y:S01]  /*30a0*/  FMUL R18, R47, -1.4426950216293334961 ;  /* 0xbfb8aa3b2f127820 */ /* 0x000fe20000400000 */
[----:B------:R-:W-:Y:S01]  /*30b0*/  FMUL R80, R19, R80 ;  /* 0x0000005013507220 */ /* 0x000fe20000400000 */
[----:B------:R-:W-:Y:S01]  /*30c0*/  FMUL R19, R46, -1.4426950216293334961 ;  /* 0xbfb8aa3b2e137820 */ /* 0x000fe20000400000 */
[----:B------:R-:W-:Y:S01]  /*30d0*/  FMUL R98, R98, R59 ;  /* 0x0000003b62627220 */ /* 0x000fe20000400000 */
[----:B------:R-:W-:Y:S01]  /*30e0*/  FMUL R97, R97, R72 ;  /* 0x0000004861617220 */ /* 0x000fe20000400000 */
[----:B------:R-:W-:Y:S01]  /*30f0*/  LEA R86, R36, R64, 0xd ;  /* 0x0000004024567211 */ /* 0x000fe200078e68ff */
[----:B------:R-:W3:Y:S01]  /*3100*/  MUFU.EX2 R18, R18 ;  /* 0x0000001200127308 */ /* 0x000ee20000000800 */
[----:B------:R-:W-:Y:S01]  /*3110*/  MOV R72, UR4 ;  /* 0x0000000400487c02 */ /* 0x000fe20008000f00 */
[----:B------:R-:W-:Y:S01]  /*3120*/  FMUL R26, R26, UR28 ;  /* 0x0000001c1a1a7c20 */ /* 0x000fe20008400000 */
[----:B------:R-:W-:Y:S01]  /*3130*/  FMUL R30, R30, UR28 ;  /* 0x0000001c1e1e7c20 */ /* 0x000fe20008400000 */
[----:B------:R-:W-:Y:S01]  /*3140*/  FMUL R29, R29, UR28 ;  /* 0x0000001c1d1d7c20 */ /* 0x000fe20008400000 */
[----:B------:R-:W-:Y:S01]  /*3150*/  FMUL R78, R91, R78 ;  /* 0x0000004e5b4e7220 */ /* 0x000fe20000400000 */
[----:B------:R-:W-:-:S02]  /*3160*/  HFMA2 R91, -RZ, RZ, 0, 0 ;  /* 0x00000000ff5b7431 */ /* 0x000fc400000001ff */
[----:B------:R-:W-:Y:S01]  /*3170*/  FMUL R77, R92, R77 ;  /* 0x0000004d5c4d7220 */ /* 0x000fe20000400000 */
[----:B------:R-:W-:Y:S01]  /*3180*/  MUFU.EX2 R19, R19 ;  /* 0x0000001300137308 */ /* 0x000fe20000000800 */
[----:B-1----:R-:W-:Y:S01]  /*3190*/  FMUL R4, R39, -1.4426950216293334961 ;  /* 0xbfb8aa3b27047820 */ /* 0x002fe20000400000 */
[----:B------:R-:W-:Y:S01]  /*31a0*/  FMUL R5, R38, -1.4426950216293334961 ;  /* 0xbfb8aa3b26057820 */ /* 0x000fe20000400000 */
[----:B------:R-:W-:Y:S01]  /*31b0*/  FMUL R6, R12, -1.4426950216293334961 ;  /* 0xbfb8aa3b0c067820 */ /* 0x000fe20000400000 */
[----:B------:R-:W-:Y:S01]  /*31c0*/  FMUL R7, R13, -1.4426950216293334961 ;  /* 0xbfb8aa3b0d077820 */ /* 0x000fe20000400000 */
[----:B------:R-:W-:Y:S02]  /*31d0*/  HFMA2 R89, -RZ, RZ, 0, 0 ;  /* 0x00000000ff597431 */ /* 0x000fe400000001ff */
[----:B------:R-:W-:Y:S01]  /*31e0*/  FMUL R75, R94, R75 ;  /* 0x0000004b5e4b7220 */ /* 0x000fe20000400000 */
[----:B------:R-:W-:Y:S01]  /*31f0*/  FMUL R76, R93, R76 ;  /* 0x0000004c5d4c7220 */ /* 0x000fe20000400000 */
[----:B------:R-:W1:Y:S01]  /*3200*/  MUFU.EX2 R4, R4 ;  /* 0x0000000400047308 */ /* 0x000e620000000800 */
[----:B---3--:R-:W-:Y:S01]  /*3210*/  FADD R18, R18, 1 ;  /* 0x3f80000012127421 */ /* 0x008fe20000000000 */
[----:B------:R-:W-:Y:S01]  /*3220*/  FMUL R73, R96, R73 ;  /* 0x0000004960497220 */ /* 0x000fe20000400000 */
[----:B------:R-:W-:Y:S01]  /*3230*/  FMUL R74, R95, R74 ;  /* 0x0000004a5f4a7220 */ /* 0x000fe20000400000 */
[----:B------:R-:W-:Y:S01]  /*3240*/  FMUL R81, R100, R81 ;  /* 0x0000005164517220 */ /* 0x000fe20000400000 */
[----:B------:R-:W-:Y:S01]  /*3250*/  FMUL R82, R99, R82 ;  /* 0x0000005263527220 */ /* 0x000fe20000400000 */
[----:B--2---:R-:W-:Y:S01]  /*3260*/  FMUL R8, R43, -1.4426950216293334961 ;  /* 0xbfb8aa3b2b087820 */ /* 0x004fe20000400000 */
[----:B------:R-:W-:Y:S01]  /*3270*/  FMUL R10, R42, -1.4426950216293334961 ;  /* 0xbfb8aa3b2a0a7820 */ /* 0x000fe20000400000 */
[----:B------:R-:W2:Y:S01]  /*3280*/  MUFU.EX2 R5, R5 ;  /* 0x0000000500057308 */ /* 0x000ea20000000800 */
[----:B------:R-:W-:Y:S01]  /*3290*/  FMUL R9, R14, -1.4426950216293334961 ;  /* 0xbfb8aa3b0e097820 */ /* 0x000fe20000400000 */
[----:B------:R-:W-:Y:S01]  /*32a0*/  FMUL R11, R15, -1.4426950216293334961 ;  /* 0xbfb8aa3b0f0b7820 */ /* 0x000fe20000400000 */
[----:B------:R-:W-:-:S02]  /*32b0*/  F2FP.BF16.F32.PACK_AB R16, R17, R16 ;  /* 0x000000101110723e */ /* 0x000fc400000010ff */
[----:B------:R-:W-:-:S03]  /*32c0*/  F2FP.BF16.F32.PACK_AB R17, R84, R83 ;  /* 0x000000535411723e */ /* 0x000fc600000010ff */
[----:B------:R-:W3:Y:S01]  /*32d0*/  MUFU.EX2 R8, R8 ;  /* 0x0000000800087308 */ /* 0x000ee20000000800 */
[----:B-1----:R-:W-:Y:S01]  /*32e0*/  FADD R40, R4, 1 ;  /* 0x3f80000004287421 */ /* 0x002fe20000000000 */
[----:B------:R-:W-:Y:S01]  /*32f0*/  F2FP.BF16.F32.PACK_AB R4, R87, R90 ;  /* 0x0000005a5704723e */ /* 0x000fe200000010ff */
[----:B------:R-:W-:-:S05]  /*3300*/  HFMA2 R87, -RZ, RZ, 0, 0 ;  /* 0x00000000ff577431 */ /* 0x000fca00000001ff */
[----:B------:R-:W1:Y:S01]  /*3310*/  MUFU.EX2 R6, R6 ;  /* 0x0000000600067308 */ /* 0x000e620000000800 */
[----:B--2---:R-:W-:Y:S01]  /*3320*/  FADD R5, R5, 1 ;  /* 0x3f80000005057421 */ /* 0x004fe20000000000 */
[----:B------:R-:W-:Y:S02]  /*3330*/  MOV R37, R86 ;  /* 0x0000005600257202 */ /* 0x000fe40000000f00 */
[----:B------:R-:W-:-:S04]  /*3340*/  LEA R86, R72, R66, 0xd ;  /* 0x0000004248567211 */ /* 0x000fc800078e68ff */
[----:B------:R-:W2:Y:S01]  /*3350*/  MUFU.EX2 R7, R7 ;  /* 0x0000000700077308 */ /* 0x000ea20000000800 */
[----:B---3--:R-:W-:-:S07]  /*3360*/  FADD R8, R8, 1 ;  /* 0x3f80000008087421 */ /* 0x008fce0000000000 */
[----:B------:R-:W3:Y:S01]  /*3370*/  MUFU.EX2 R10, R10 ;  /* 0x0000000a000a7308 */ /* 0x000ee20000000800 */
[----:B-1----:R-:W-:Y:S01]  /*3380*/  FADD R59, R6, 1 ;  /* 0x3f800000063b7421 */ /* 0x002fe20000000000 */
[----:B------:R-:W-:Y:S02]  /*3390*/  LEA R6, R36, R65, 0xd ;  /* 0x0000004124067211 */ /* 0x000fe400078e68ff */
[----:B------:R-:W-:Y:S02]  /*33a0*/  MOV R36, R86 ;  /* 0x0000005600247202 */ /* 0x000fe40000000f00 */
[----:B------:R-:W-:Y:S02]  /*33b0*/  LEA R86, R72, R69, 0xd ;  /* 0x0000004548567211 */ /* 0x000fe400078e68ff */
[----:B------:R-:W1:Y:S01]  /*33c0*/  MUFU.EX2 R9, R9 ;  /* 0x0000000900097308 */ /* 0x000e620000000800 */
[----:B--2---:R-:W-:Y:S01]  /*33d0*/  FADD R44, R7, 1 ;  /* 0x3f800000072c7421 */ /* 0x004fe20000000000 */
[----:B------:R-:W-:-:S04]  /*33e0*/  MOV R7, RZ ;  /* 0x000000ff00077202 */ /* 0x000fc80000000f00 */
[----:B------:R-:W-:Y:S01]  /*33f0*/  MOV R41, R6 ;  /* 0x0000000600297202 */ /* 0x000fe20000000f00 */
[----:B------:R-:W-:Y:S01]  /*3400*/  FMUL R7, R27, UR28 ;  /* 0x0000001c1b077c20 */ /* 0x000fe20008400000 */
[----:B------:R-:W-:Y:S01]  /*3410*/  MUFU.EX2 R11, R11 ;  /* 0x0000000b000b7308 */ /* 0x000fe20000000800 */
[----:B---3--:R-:W-:Y:S01]  /*3420*/  FADD R10, R10, 1 ;  /* 0x3f8000000a0a7421 */ /* 0x008fe20000000000 */
[----:B------:R-:W-:Y:S01]  /*3430*/  F2FP.BF16.F32.PACK_AB R6, R25, R24 ;  /* 0x000000181906723e */ /* 0x000fe200000010ff */
[----:B------:R-:W-:Y:S01]  /*3440*/  HFMA2 R25, -RZ, RZ, 0, 0 ;  /* 0x00000000ff197431 */ /* 0x000fe200000001ff */
[----:B------:R-:W-:Y:S02]  /*3450*/  LEA R24, R72, R67, 0xd ;  /* 0x0000004348187211 */ /* 0x000fe400078e68ff */
[----:B------:R-:W-:Y:S02]  /*3460*/  MOV R27, RZ ;  /* 0x000000ff001b7202 */ /* 0x000fe40000000f00 */
[----:B------:R-:W2:Y:S01]  /*3470*/  MUFU.RCP R40, R40 ;  /* 0x0000002800287308 */ /* 0x000ea20000001000 */
[----:B-1----:R-:W-:Y:S01]  /*3480*/  FADD R9, R9, 1 ;  /* 0x3f80000009097421 */ /* 0x002fe20000000000 */
[----:B------:R-:W-:-:S06]  /*3490*/  MOV R25, R24 ;  /* 0x0000001800197202 */ /* 0x000fcc0000000f00 */
[----:B------:R-:W1:Y:S08]  /*34a0*/  MUFU.RCP R45, R5 ;  /* 0x00000005002d7308 */ /* 0x000e700000001000 */
[----:B------:R3:W4:Y:S01]  /*34b0*/  MUFU.RCP R85, R10 ;  /* 0x0000000a00557308 */ /* 0x0007220000001000 */
[----:B--2---:R-:W-:-:S07]  /*34c0*/  FMUL R40, R39, R40 ;  /* 0x0000002827287220 */ /* 0x004fce0000400000 */
[----:B------:R-:W2:Y:S01]  /*34d0*/  MUFU.RCP R8, R8 ;  /* 0x0000000800087308 */ /* 0x000ea20000001000 */
[----:B-1----:R-:W-:Y:S01]  /*34e0*/  FMUL R45, R38, R45 ;  /* 0x0000002d262d7220 */ /* 0x002fe20000400000 */
[----:B------:R-:W-:Y:S01]  /*34f0*/  F2FP.BF16.F32.PACK_AB R5, R23, R88 ;  /* 0x000000581705723e */ /* 0x000fe200000010ff */
[C---:B------:R-:W-:Y:S01]  /*3500*/  FMUL R23, R7.reuse, R40 ;  /* 0x0000002807177220 */ /* 0x040fe20000400000 */
[----:B------:R-:W-:Y:S01]  /*3510*/  F2FP.BF16.F32.PACK_AB R7, R7, R26 ;  /* 0x0000001a0707723e */ /* 0x000fe200000010ff */
[----:B------:R-:W-:Y:S01]  /*3520*/  FMUL R40, R26, R45 ;  /* 0x0000002d1a287220 */ /* 0x000fe20000400000 */
[----:B------:R-:W-:Y:S01]  /*3530*/  LEA R26, R72, R68, 0xd ;  /* 0x00000044481a7211 */ /* 0x000fe200078e68ff */
[----:B------:R-:W-:Y:S01]  /*3540*/  FMUL R72, R34, UR28 ;  /* 0x0000001c22487c20 */ /* 0x000fe20008400000 */
[----:B------:R-:W1:Y:S01]  /*3550*/  MUFU.RCP R59, R59 ;  /* 0x0000003b003b7308 */ /* 0x000e620000001000 */
[----:B---3--:R-:W-:Y:S01]  /*3560*/  FADD R10, R11, 1 ;  /* 0x3f8000000b0a7421 */ /* 0x008fe20000000000 */
[----:B------:R-:W-:Y:S01]  /*3570*/  MOV R24, R26 ;  /* 0x0000001a00187202 */ /* 0x000fe20000000f00 */
[----:B------:R-:W-:Y:S01]  /*3580*/  FMUL R27, R33, UR28 ;  /* 0x0000001c211b7c20 */ /* 0x000fe20008400000 */
[----:B------:R-:W-:Y:S01]  /*3590*/  MOV R26, R86 ;  /* 0x00000056001a7202 */ /* 0x000fe20000000f00 */
[----:B------:R-:W-:Y:S01]  /*35a0*/  FMUL R86, R28, UR28 ;  /* 0x0000001c1c567c20 */ /* 0x000fe20008400000 */
[----:B------:R-:W-:Y:S01]  /*35b0*/  FMUL R28, R32, UR28 ;  /* 0x0000001c201c7c20 */ /* 0x000fe20008400000 */
[----:B----4-:R-:W-:Y:S01]  /*35c0*/  FMUL R33, R42, R85 ;  /* 0x000000552a217220 */ /* 0x010fe20000400000 */
[----:B------:R3:W4:Y:S01]  /*35d0*/  MUFU.RCP R11, R9 ;  /* 0x00000009000b7308 */ /* 0x0007220000001000 */
[----:B--2---:R-:W-:Y:S01]  /*35e0*/  FMUL R32, R43, R8 ;  /* 0x000000082b207220 */ /* 0x004fe20000400000 */
[----:B------:R-:W-:Y:S01]  /*35f0*/  F2FP.BF16.F32.PACK_AB R8, R29, R86 ;  /* 0x000000561d08723e */ /* 0x000fe200000010ff */
[----:B------:R-:W-:Y:S01]  /*3600*/  FMUL R33, R30, R33 ;  /* 0x000000211e217220 */ /* 0x000fe20000400000 */
[----:B------:R2:W-:Y:S01]  /*3610*/  STSM.16.M88.4 [R37], R4 ;  /* 0x0000000425007844 */ /* 0x0005e20000000200 */
[----:B------:R-:W-:-:S03]  /*3620*/  F2FP.BF16.F32.PACK_AB R23, R23, R40 ;  /* 0x000000281717723e */ /* 0x000fc600000010ff */
[----:B------:R-:W5:Y:S01]  /*3630*/  MUFU.RCP R44, R44 ;  /* 0x0000002c002c7308 */ /* 0x000f620000001000 */
[C---:B-1----:R-:W-:Y:S01]  /*3640*/  FMUL R34, R12.reuse, R59 ;  /* 0x0000003b0c227220 */ /* 0x042fe20000400000 */
[----:B------:R-:W-:Y:S02]  /*3650*/  F2FP.BF16.F32.PACK_AB R59, R39, R38 ;  /* 0x00000026273b723e */ /* 0x000fe400000010ff */
[----:B------:R-:W-:Y:S01]  /*3660*/  F2FP.BF16.F32.PACK_AB R12, R12, R13 ;  /* 0x0000000d0c0c723e */ /* 0x000fe200000010ff */
[----:B------:R-:W-:-:S03]  /*3670*/  FMUL R34, R29, R34 ;  /* 0x000000221d227220 */ /* 0x000fc60000400000 */
[----:B------:R-:W1:Y:S01]  /*3680*/  MUFU.RCP R10, R10 ;  /* 0x0000000a000a7308 */ /* 0x000e620000001000 */
[----:B---3--:R-:W-:Y:S01]  /*3690*/  FMUL R9, R31, UR28 ;  /* 0x0000001c1f097c20 */ /* 0x008fe20008400000 */
[----:B------:R-:W-:Y:S01]  /*36a0*/  FADD R31, R19, 1 ;  /* 0x3f800000131f7421 */ /* 0x000fe20000000000 */
[----:B------:R-:W-:Y:S02]  /*36b0*/  FMUL R19, R35, UR28 ;  /* 0x0000001c23137c20 */ /* 0x000fe40008400000 */
[C---:B------:R-:W-:Y:S01]  /*36c0*/  FMUL R32, R9.reuse, R32 ;  /* 0x0000002009207220 */ /* 0x040fe20000400000 */
[----:B------:R-:W-:Y:S01]  /*36d0*/  F2FP.BF16.F32.PACK_AB R9, R9, R30 ;  /* 0x0000001e0909723e */ /* 0x000fe200000010ff */
[C---:B----4-:R-:W-:Y:S01]  /*36e0*/  FMUL R30, R14.reuse, R11 ;  /* 0x0000000b0e1e7220 */ /* 0x050fe20000400000 */
[----:B------:R-:W3:Y:S01]  /*36f0*/  MUFU.RCP R18, R18 ;  /* 0x0000001200127308 */ /* 0x000ee20000001000 */
[----:B-----5:R-:W-:Y:S01]  /*3700*/  FMUL R35, R13, R44 ;  /* 0x0000002c0d237220 */ /* 0x020fe20000400000 */
[----:B------:R-:W-:Y:S01]  /*3710*/  MOV R44, UR8 ;  /* 0x00000008002c7c02 */ /* 0x000fe20008000f00 */
[----:B------:R-:W-:Y:S01]  /*3720*/  FMUL R30, R27, R30 ;  /* 0x0000001e1b1e7220 */ /* 0x000fe20000400000 */
[----:B------:R-:W-:Y:S01]  /*3730*/  F2FP.BF16.F32.PACK_AB R14, R14, R15 ;  /* 0x0000000f0e0e723e */ /* 0x000fe200000010ff */
[----:B------:R-:W-:Y:S01]  /*3740*/  FMUL R35, R86, R35 ;  /* 0x0000002356237220 */ /* 0x000fe20000400000 */
[----:B------:R-:W-:-:S02]  /*3750*/  LEA R86, R44, R61, 0xd ;  /* 0x0000003d2c567211 */ /* 0x000fc400078e68ff */
[----:B------:R-:W4:Y:S01]  /*3760*/  MUFU.RCP R31, R31 ;  /* 0x0000001f001f7308 */ /* 0x000f220000001000 */
[----:B-1----:R-:W-:Y:S01]  /*3770*/  FMUL R11, R15, R10 ;  /* 0x0000000a0f0b7220 */ /* 0x002fe20000400000 */
[----:B------:R-:W-:Y:S02]  /*3780*/  F2FP.BF16.F32.PACK_AB R10, R27, R28 ;  /* 0x0000001c1b0a723e */ /* 0x000fe400000010ff */
[C---:B------:R-:W-:Y:S02]  /*3790*/  LEA R90, R44.reuse, R63, 0xd ;  /* 0x0000003f2c5a7211 */ /* 0x040fe400078e68ff */
[----:B------:R-:W-:Y:S02]  /*37a0*/  LEA R88, R44, R65, 0xd ;  /* 0x000000412c587211 */ /* 0x000fe400078e68ff */
[----:B------:R-:W-:Y:S01]  /*37b0*/  MOV R86, R86 ;  /* 0x0000005600567202 */ /* 0x000fe20000000f00 */
[----:B---3--:R-:W-:Y:S01]  /*37c0*/  FMUL R18, R47, R18 ;  /* 0x000000122f127220 */ /* 0x008fe20000400000 */
[----:B------:R-:W-:-:S02]  /*37d0*/  MOV R45, R90 ;  /* 0x0000005a002d7202 */ /* 0x000fc40000000f00 */
[----:B------:R-:W-:Y:S02]  /*37e0*/  MOV R27, R88 ;  /* 0x00000058001b7202 */ /* 0x000fe40000000f00 */
[----:B------:R-:W-:Y:S02]  /*37f0*/  F2FP.BF16.F32.PACK_AB R13, R43, R42 ;  /* 0x0000002a2b0d723e */ /* 0x000fe400000010ff */
[----:B------:R-:W-:Y:S01]  /*3800*/  F2FP.BF16.F32.PACK_AB R15, R47, R46 ;  /* 0x0000002e2f0f723e */ /* 0x000fe200000010ff */
[----:B----4-:R-:W-:Y:S01]  /*3810*/  FMUL R29, R46, R31 ;  /* 0x0000001f2e1d7220 */ /* 0x010fe20000400000 */
[----:B------:R-:W-:Y:S01]  /*3820*/  FMUL R31, R28, R11 ;  /* 0x0000000b1c1f7220 */ /* 0x000fe20000400000 */
[C---:B------:R-:W-:Y:S01]  /*3830*/  FMUL R28, R19.reuse, R18 ;  /* 0x00000012131c7220 */ /* 0x040fe20000400000 */
[----:B------:R-:W-:Y:S01]  /*3840*/  F2FP.BF16.F32.PACK_AB R11, R19, R72 ;  /* 0x00000048130b723e */ /* 0x000fe200000010ff */
[----:B------:R-:W-:Y:S01]  /*3850*/  FMUL R29, R72, R29 ;  /* 0x0000001d481d7220 */ /* 0x000fe20000400000 */
[----:B------:R-:W-:-:S02]  /*3860*/  LEA R18, R44, R64, 0xd ;  /* 0x000000402c127211 */ /* 0x000fc400078e68ff */
[----:B------:R-:W-:Y:S01]  /*3870*/  MOV R19, RZ ;  /* 0x000000ff00137202 */ /* 0x000fe20000000f00 */
[----:B------:R1:W-:Y:S01]  /*3880*/  STSM.16.M88.4 [R41], R8 ;  /* 0x0000000829007844 */ /* 0x0003e20000000200 */
[----:B--2---:R-:W-:Y:S02]  /*3890*/  F2FP.BF16.F32.PACK_AB R4, R78, R77 ;  /* 0x0000004d4e04723e */ /* 0x004fe400000010ff */
[----:B------:R-:W-:Y:S01]  /*38a0*/  MOV R44, R18 ;  /* 0x00000012002c7202 */ /* 0x000fe20000000f00 */
[----:B------:R2:W-:Y:S01]  /*38b0*/  STSM.16.M88.4 [R86], R48 ;  /* 0x0000003056007844 */ /* 0x0005e20000000200 */
[----:B------:R-:W-:Y:S02]  /*38c0*/  F2FP.BF16.F32.PACK_AB R5, R76, R75 ;  /* 0x0000004b4c05723e */ /* 0x000fe400000010ff */
[----:B------:R-:W-:Y:S01]  /*38d0*/  F2FP.BF16.F32.PACK_AB R6, R74, R73 ;  /* 0x000000494a06723e */ /* 0x000fe200000010ff */
[----:B------:R2:W-:Y:S01]  /*38e0*/  STSM.16.M88.4 [R45], R52 ;  /* 0x000000342d007844 */ /* 0x0005e20000000200 */
[----:B------:R-:W-:-:S02]  /*38f0*/  F2FP.BF16.F32.PACK_AB R7, R97, R98 ;  /* 0x000000626107723e */ /* 0x000fc400000010ff */
[----:B------:R-:W-:Y:S01]  /*3900*/  F2FP.BF16.F32.PACK_AB R18, R82, R81 ;  /* 0x000000515212723e */ /* 0x000fe200000010ff */
[----:B------:R2:W-:Y:S01]  /*3910*/  STSM.16.M88.4 [R44], R56 ;  /* 0x000000382c007844 */ /* 0x0005e20000000200 */
[----:B------:R-:W-:-:S03]  /*3920*/  F2FP.BF16.F32.PACK_AB R19, R80, R79 ;  /* 0x0000004f5013723e */ /* 0x000fc600000010ff */
[----:B------:R2:W-:Y:S04]  /*3930*/  STSM.16.M88.4 [R27], R12 ;  /* 0x0000000c1b007844 */ /* 0x0005e80000000200 */
[----:B------:R2:W-:Y:S04]  /*3940*/  STSM.16.M88.4 [R36], R4 ;  /* 0x0000000424007844 */ /* 0x0005e80000000200 */
[----:B------:R2:W-:Y:S04]  /*3950*/  STSM.16.M88.4 [R25], R16 ;  /* 0x0000001019007844 */ /* 0x0005e80000000200 */
[----:B------:R2:W-:Y:S01]  /*3960*/  STSM.16.M88.4 [R24], R20 ;  /* 0x0000001418007844 */ /* 0x0005e20000000200 */
[----:B-1----:R-:W-:-:S02]  /*3970*/  F2FP.BF16.F32.PACK_AB R8, R34, R35 ;  /* 0x000000232208723e */ /* 0x002fc400000010ff */
[----:B------:R-:W-:Y:S02]  /*3980*/  F2FP.BF16.F32.PACK_AB R9, R32, R33 ;  /* 0x000000212009723e */ /* 0x000fe400000010ff */
[----:B------:R-:W-:Y:S02]  /*3990*/  F2FP.BF16.F32.PACK_AB R10, R30, R31 ;  /* 0x0000001f1e0a723e */ /* 0x000fe400000010ff */
[----:B------:R-:W-:-:S05]  /*39a0*/  F2FP.BF16.F32.PACK_AB R11, R28, R29 ;  /* 0x0000001d1c0b723e */ /* 0x000fca00000010ff */
[----:B------:R2:W-:Y:S01]  /*39b0*/  STSM.16.M88.4 [R26], R8 ;  /* 0x000000081a007844 */ /* 0x0005e20000000200 */
[----:B------:R1:W-:Y:S06]  /*39c0*/  MEMBAR.ALL.CTA ;  /* 0x0000000000007992 */ /* 0x0003ec0000008000 */
[----:B-1----:R-:W1:Y:S02]  /*39d0*/  FENCE.VIEW.ASYNC.S ;  /* 0x00000000000073c6 */ /* 0x002e640000000000 */
[----:B-1----:R-:W-:Y:S06]  /*39e0*/  BAR.SYNC.DEFER_BLOCKING 0x1, 0x80 ;  /* 0x0042000000007b1d */ /* 0x002fec0000010000 */
[----:B------:R-:W-:Y:S05]  /*39f0*/  @P0 BRA `(.L_x_37) ;  /* 0x0000000000500947 */ /* 0x000fea0003800000 */
[----:B------:R-:W-:Y:S02]  /*3a00*/  USHF.L.U32 UR12, UR12, 0xc, URZ ;  /* 0x0000000c0c0c7899 */ /* 0x000fe400080006ff */
[----:B------:R-:W-:Y:S02]  /*3a10*/  USHF.L.U32 UR8, UR8, 0xc, URZ ;  /* 0x0000000c08087899 */ /* 0x000fe400080006ff */
[----:B------:R-:W-:Y:S02]  /*3a20*/  USHF.L.U32 UR4, UR4, 0xc, URZ ;  /* 0x0000000c04047899 */ /* 0x000fe400080006ff */
[----:B------:R-:W-:Y:S02]  /*3a30*/  UIADD3 UR12, UPT, UPT, UR12, UR12, URZ ;  /* 0x0000000c0c0c7290 */ /* 0x000fe4000fffe0ff */
[----:B------:R-:W-:Y:S02]  /*3a40*/  ULEA UR13, UR27, UR13, 0x8 ;  /* 0x0000000d1b0d7291 */ /* 0x000fe4000f8e40ff */
[----:B------:R-:W-:-:S02]  /*3a50*/  UIADD3 UR8, UPT, UPT, UR8, UR8, URZ ;  /* 0x0000000808087290 */ /* 0x000fc4000fffe0ff */
[----:B------:R-:W-:Y:S02]  /*3a60*/  ULEA UR5, UR27, UR5, 0x2 ;  /* 0x000000051b057291 */ /* 0x000fe4000f8e10ff */
[----:B------:R-:W-:Y:S02]  /*3a70*/  UIADD3 UR4, UPT, UPT, UR26, UR4, UR4 ;  /* 0x000000041a047290 */ /* 0x000fe4000fffe004 */
[----:B------:R-:W-:Y:S02]  /*3a80*/  UIADD3 UR12, UPT, UPT, UR12, 0x400, UR26 ;  /* 0x000004000c0c7890 */ /* 0x000fe4000fffe01a */
[----:B------:R-:W-:Y:S02]  /*3a90*/  UIADD3 UR9, UPT, UPT, UR13, 0x40, URZ ;  /* 0x000000400d097890 */ /* 0x000fe4000fffe0ff */
[----:B------:R-:W-:Y:S02]  /*3aa0*/  UIADD3 UR8, UPT, UPT, UR8, 0x400, UR26 ;  /* 0x0000040008087890 */ /* 0x000fe4000fffe01a */
[----:B------:R-:W-:-:S02]  /*3ab0*/  USHF.L.U32 UR5, UR5, 0x5, URZ ;  /* 0x0000000505057899 */ /* 0x000fc400080006ff */
[----:B------:R-:W-:Y:S01]  /*3ac0*/  UIADD3 UR4, UPT, UPT, UR4, 0x8400, URZ ;  /* 0x0000840004047890 */ /* 0x000fe2000fffe0ff */
[----:B------:R1:W-:Y:S01]  /*3ad0*/  UTMASTG.2D [UR12], [UR32], desc[URZ] ;  /* 0x0000ff0c200073b5 */ /* 0x0003e20008009000 */
[----:B------:R-:W-:Y:S01]  /*3ae0*/  UMOV UR10, UR14 ;  /* 0x0000000e000a7c82 */ /* 0x000fe20008000000 */
[----:B------:R-:W-:Y:S02]  /*3af0*/  UMOV UR6, UR14 ;  /* 0x0000000e00067c82 */ /* 0x000fe40008000000 */
[----:B------:R1:W-:Y:S04]  /*3b00*/  UTMASTG.2D [UR8], [UR32], desc[URZ] ;  /* 0x0000ff08200073b5 */ /* 0x0003e80008009000 */
[----:B------:R1:W-:Y:S01]  /*3b10*/  UTMASTG.2D [UR4], [UR30], desc[URZ] ;  /* 0x0000ff041e0073b5 */ /* 0x0003e20008009000 */
[----:B------:R0:W-:Y:S01]  /*3b20*/  UTMACMDFLUSH ;  /* 0x00000000000079b7 */ /* 0x0001e20000000000 */
[----:B-1----:R-:W-:-:S04]  /*3b30*/  DEPBAR.LE SB0, 0x3 ;  /* 0x000080c00000791a */ /* 0x002fc80000000000 */
.L_x_37:
[----:B------:R-:W-:Y:S01]  /*3b40*/  BAR.SYNC.DEFER_BLOCKING 0x1, 0x80 ;  /* 0x0042000000007b1d */ /* 0x000fe20000010000 */
[----:B------:R-:W-:Y:S02]  /*3b50*/  UPLOP3.LUT UP0, UPT, UPT, UPT, UP1, 0x80, 0x8 ;  /* 0x000000000008789c */ /* 0x000fe40003f0f010 */
[----:B------:R-:W-:-:S03]  /*3b60*/  UPLOP3.LUT UP1, UPT, UPT, UPT, UPT, 0x40, 0x4 ;  /* 0x000000000004789c */ /* 0x000fc60003f2e870 */
[----:B------:R-:W-:-:S04]  /*3b70*/  UMOV UR5, 0x2 ;  /* 0x0000000200057882 */ /* 0x000fc80000000000 */
[----:B------:R-:W-:Y:S05]  /*3b80*/  BRA.U UP0, `(.L_x_38) ;  /* 0xffffffe500bc7547 */ /* 0x000fea000b83ffff */
[----:B------:R-:W1:Y:S01]  /*3b90*/  LDCU.64 UR4, c[0x0][0x5c0] ;  /* 0x0000b800ff0477ac */ /* 0x000e620008000a00 */
[----:B------:R-:W-:Y:S01]  /*3ba0*/  ULEA.HI.SX32 UR23, UR22, UR23, 0x1e ;  /* 0x0000001716177291 */ /* 0x000fe2000f8ff2ff */
[----:B------:R-:W-:-:S03]  /*3bb0*/  ELECT P0, URZ, PT ;  /* 0x0000000000ff782f */ /* 0x000fc60003800000 */
[----:B------:R-:W-:Y:S02]  /*3bc0*/  UISETP.GE.AND UP0, UPT, UR23, 0x100, UPT ;  /* 0x000001001700788c */ /* 0x000fe4000bf06270 */
[----:B------:R-:W-:Y:S02]  /*3bd0*/  UIADD3 UR21, UPT, UPT, UR21, 0x1, URZ ;  /* 0x0000000115157890 */ /* 0x000fe4000fffe0ff */
[----:B-1----:R-:W-:-:S06]  /*3be0*/  UIMAD.WIDE.U32 UR8, UR23, UR5, URZ ;  /* 0x00000005170872a5 */ /* 0x002fcc000f8e00ff */
[----:B--2---:R-:W-:Y:S01]  /*3bf0*/  @P0 IMAD.MOV.U32 R5, RZ, RZ, 0x1 ;  /* 0x00000001ff050424 */ /* 0x004fe200078e00ff */
[----:B------:R-:W1:Y:S03]  /*3c00*/  LDCU UR5, c[0x0][0x5d0] ;  /* 0x0000ba00ff0577ac */ /* 0x000e660008000800 */
[----:B------:R2:W-:Y:S01]  /*3c10*/  @P0 SYNCS.ARRIVE.TRANS64.ART0 RZ, [R0+URZ+0x50], R5 ;  /* 0x0000500500ff09a7 */ /* 0x0005e200085000ff */
[----:B------:R-:W-:-:S04]  /*3c20*/  UIADD3 UR6, UPT, UPT, UR23, -UR9, URZ ;  /* 0x8000000917067290 */ /* 0x000fc8000fffe0ff */
[----:B------:R-:W-:-:S04]  /*3c30*/  USHF.R.U32.HI UR6, URZ, UR20, UR6 ;  /* 0x00000014ff067299 */ /* 0x000fc80008011606 */
[----:B------:R-:W-:-:S04]  /*3c40*/  UIADD3 UR6, UPT, UPT, UR9, UR6, URZ ;  /* 0x0000000609067290 */ /* 0x000fc8000fffe0ff */
[----:B------:R-:W-:-:S04]  /*3c50*/  USHF.R.U32.HI UR14, URZ, UR19, UR6 ;  /* 0x00000013ff0e7299 */ /* 0x000fc80008011606 */
[----:B------:R-:W-:-:S04]  /*3c60*/  UIADD3 UR14, UPT, UPT, -UR14, URZ, URZ ;  /* 0x000000ff0e0e7290 */ /* 0x000fc8000fffe1ff */
[----:B------:R-:W-:Y:S01]  /*3c70*/  UIMAD UR14, UR4, UR14, UR23 ;  /* 0x0000000e040e72a4 */ /* 0x000fe2000f8e0217 */
[----:B--2---:R-:W-:-:S03]  /*3c80*/  VIADD R0, R3, 0x1 ;  /* 0x0000000103007836 */ /* 0x004fc60000000000 */
[----:B-1----:R-:W-:Y:S01]  /*3c90*/  UIMAD.WIDE.U32 UR8, UR14, UR5, URZ ;  /* 0x000000050e0872a5 */ /* 0x002fe2000f8e00ff */
[----:B------:R-:W1:Y:S01]  /*3ca0*/  LDCU.64 UR4, c[0x0][0x5d8] ;  /* 0x0000bb00ff0477ac */ /* 0x000e620008000a00 */
[----:B------:R-:W-:Y:S02]  /*3cb0*/  ISETP.NE.AND P0, PT, R0, 0x2, PT ;  /* 0x000000020000780c */ /* 0x000fe40003f05270 */
[----:B------:R-:W-:Y:S02]  /*3cc0*/  UIADD3 UR6, UPT, UPT, UR14, -UR9, URZ ;  /* 0x800000090e067290 */ /* 0x000fe4000fffe0ff */
[----:B------:R-:W-:Y:S02]  /*3cd0*/  SEL R3, RZ, 0x1, P0 ;  /* 0x00000001ff037807 */ /* 0x000fe40000000000 */
[----:B------:R-:W-:Y:S02]  /*3ce0*/  USHF.R.U32.HI UR6, URZ, UR18, UR6 ;  /* 0x00000012ff067299 */ /* 0x000fe40008011606 */
[----:B------:R-:W-:-:S02]  /*3cf0*/  LOP3.LUT R60, R60, R3, RZ, 0x3c, !PT ;  /* 0x000000033c3c7212 */ /* 0x000fc400078e3cff */
[----:B------:R-:W-:Y:S01]  /*3d00*/  UIADD3 UR6, UPT, UPT, UR9, UR6, URZ ;  /* 0x0000000609067290 */ /* 0x000fe2000fffe0ff */
[----:B------:R-:W-:-:S03]  /*3d10*/  SEL R3, R0, RZ, P0 ;  /* 0x000000ff00037207 */ /* 0x000fc60000000000 */
[----:B------:R-:W-:-:S04]  /*3d20*/  USHF.R.U32.HI UR6, URZ, UR17, UR6 ;  /* 0x00000011ff067299 */ /* 0x000fc80008011606 */
[----:B-1----:R-:W-:Y:S01]  /*3d30*/  UIMAD.WIDE.U32 UR8, UR6, UR5, URZ ;  /* 0x00000005060872a5 */ /* 0x002fe2000f8e00ff */
[----:B------:R-:W1:Y:S03]  /*3d40*/  LDCU UR5, c[0x0][0x5cc] ;  /* 0x0000b980ff0577ac */ /* 0x000e660008000800 */
[----:B------:R-:W-:-:S04]  /*3d50*/  UIADD3 UR8, UPT, UPT, UR6, -UR9, URZ ;  /* 0x8000000906087290 */ /* 0x000fc8000fffe0ff */
[----:B------:R-:W-:-:S04]  /*3d60*/  USHF.R.U32.HI UR8, URZ, UR16, UR8 ;  /* 0x00000010ff087299 */ /* 0x000fc80008011608 */
[----:B------:R-:W-:-:S04]  /*3d70*/  UIADD3 UR8, UPT, UPT, UR9, UR8, URZ ;  /* 0x0000000809087290 */ /* 0x000fc8000fffe0ff */
[----:B------:R-:W-:-:S04]  /*3d80*/  USHF.R.U32.HI UR8, URZ, UR15, UR8 ;  /* 0x0000000fff087299 */ /* 0x000fc80008011608 */
[----:B------:R-:W-:-:S04]  /*3d90*/  UIADD3 UR8, UPT, UPT, -UR8, URZ, URZ ;  /* 0x000000ff08087290 */ /* 0x000fc8000fffe1ff */
[----:B------:R-:W-:Y:S02]  /*3da0*/  UIMAD UR4, UR4, UR8, UR6 ;  /* 0x00000008040472a4 */ /* 0x000fe4000f8e0206 */
[----:B------:R-:W-:-:S04]  /*3db0*/  UIADD3 UR6, UPT, UPT, -UR6, URZ, URZ ;  /* 0x000000ff06067290 */ /* 0x000fc8000fffe1ff */
[----:B-1----:R-:W-:Y:S01]  /*3dc0*/  UIMAD UR14, UR5, UR6, UR14 ;  /* 0x00000006050e72a4 */ /* 0x002fe2000f8e020e */
[----:B------:R-:W-:Y:S11]  /*3dd0*/  BRA.U !UP0, `(.L_x_39) ;  /* 0xffffffe108d07547 */ /* 0x000ff6000b83ffff */
.L_x_35:
[----:B------:R-:W-:-:S13]  /*3de0*/  ISETP.NE.AND P0, PT, R71, RZ, PT ;  /* 0x000000ff4700720c */ /* 0x000fda0003f05270 */
[----:B------:R-:W-:Y:S05]  /*3df0*/  @P0 BRA `(.L_x_40) ;  /* 0x00000000001c0947 */ /* 0x000fea0003800000 */
[----:B------:R-:W3:Y:S01]  /*3e00*/  S2UR UR4, SR_CgaCtaId ;  /* 0x00000000000479c3 */ /* 0x000ee20000008800 */
[----:B------:R-:W-:Y:S02]  /*3e10*/  ELECT P1, URZ, PT ;  /* 0x0000000000ff782f */ /* 0x000fe40003820000 */
[----:B------:R-:W-:Y:S01]  /*3e20*/  MOV R0, 0x1 ;  /* 0x0000000100007802 */ /* 0x000fe20000000f00 */
[----:B------:R-:W-:-:S04]  /*3e30*/  UMOV UR5, 0x40 ;  /* 0x0000004000057882 */ /* 0x000fc80000000000 */
[----:B------:R-:W-:Y:S01]  /*3e40*/  UVIRTCOUNT.DEALLOC.SMPOOL 0x80 ;  /* 0x000000800000784c */ /* 0x000fe20000000000 */
[----:B---3--:R-:W-:-:S09]  /*3e50*/  ULEA UR4, UR4, UR5, 0x18 ;  /* 0x0000000504047291 */ /* 0x008fd2000f8ec0ff */
[----:B------:R3:W-:Y:S03]  /*3e60*/  @P1 STS.U8 [UR4], R0 ;  /* 0x00000000ff001988 */ /* 0x0007e60008000004 */
.L_x_40:
[----:B------:R-:W-:Y:S06]  /*3e70*/  BAR.SYNC.DEFER_BLOCKING 0x1, 0x80 ;  /* 0x0042000000007b1d */ /* 0x000fec0000010000 */
[----:B------:R-:W-:Y:S05]  /*3e80*/  @P0 BRA `(.L_x_41) ;  /* 0x0000000000a00947 */ /* 0x000fea0003800000 */
[----:B------:R-:W4:Y:S01]  /*3e90*/  S2UR UR5, SR_CgaCtaId ;  /* 0x00000000000579c3 */ /* 0x000f220000008800 */
[----:B------:R-:W-:Y:S01]  /*3ea0*/  NOP ;  /* 0x0000000000007918 */ /* 0x000fe20000000000 */
[----:B------:R-:W-:Y:S01]  /*3eb0*/  UMOV UR4, 0x50 ;  /* 0x0000005000047882 */ /* 0x000fe20000000000 */
[----:B--2---:R-:W-:Y:S01]  /*3ec0*/  LOP3.LUT R4, R70, 0xffff, RZ, 0xc0, !PT ;  /* 0x0000ffff46047812 */ /* 0x004fe200078ec0ff */
[----:B------:R-:W-:Y:S02]  /*3ed0*/  IMAD.MOV.U32 R3, RZ, RZ, 0xff ;  /* 0x000000ffff037424 */ /* 0x000fe400078e00ff */
[----:B-1----:R-:W-:Y:S01]  /*3ee0*/  IMAD.MOV.U32 R2, RZ, RZ, 0x1 ;  /* 0x00000001ff027424 */ /* 0x002fe200078e00ff */
[----:B------:R-:W-:-:S04]  /*3ef0*/  SHF.R.U32.HI R4, RZ, 0x5, R4 ;  /* 0x00000005ff047819 */ /* 0x000fc80000011604 */
[----:B------:R-:W-:Y:S01]  /*3f00*/  SHF.L.U32 R3, R3, R4, RZ ;  /* 0x0000000403037219 */ /* 0x000fe200000006ff */
[----:B------:R-:W-:-:S05]  /*3f10*/  VIADD R5, R4, 0x10 ;  /* 0x0000001004057836 */ /* 0x000fca0000000000 */
[----:B------:R-:W-:Y:S01]  /*3f20*/  SHF.L.U32 R2, R2, R5, RZ ;  /* 0x0000000502027219 */ /* 0x000fe200000006ff */
[----:B----4-:R-:W-:-:S03]  /*3f30*/  ULEA UR5, UR5, UR4, 0x18 ;  /* 0x0000000405057291 */ /* 0x010fc6000f8ec0ff */
[----:B------:R-:W-:-:S04]  /*3f40*/  LOP3.LUT R5, R2, R3, RZ, 0xfc, !PT ;  /* 0x0000000302057212 */ /* 0x000fc800078efcff */
[C---:B------:R-:W-:Y:S02]  /*3f50*/  LOP3.LUT R3, R5.reuse, 0xffff, RZ, 0xc0, !PT ;  /* 0x0000ffff05037812 */ /* 0x040fe400078ec0ff */
[----:B---3--:R-:W1:Y:S02]  /*3f60*/  LDS R0, [UR5] ;  /* 0x00000005ff007984 */ /* 0x008e640008000800 */
[----:B-1----:R-:W-:-:S04]  /*3f70*/  LOP3.LUT R2, R5, 0xffff, R0, 0x80, !PT ;  /* 0x0000ffff05027812 */ /* 0x002fc800078e8000 */
[----:B------:R-:W-:-:S13]  /*3f80*/  ISETP.NE.AND P0, PT, R2, R3, PT ;  /* 0x000000030200720c */ /* 0x000fda0003f05270 */
[----:B------:R-:W-:Y:S05]  /*3f90*/  @P0 BRA `(.L_x_42) ;  /* 0x0000000000500947 */ /* 0x000fea0003800000 */
[----:B------:R-:W-:Y:S02]  /*3fa0*/  SHF.R.U32.HI R0, RZ, 0x10, R0 ;  /* 0x00000010ff007819 */ /* 0x000fe40000011600 */
[----:B------:R-:W-:-:S04]  /*3fb0*/  SHF.R.U32.HI R3, RZ, 0x10, R5 ;  /* 0x00000010ff037819 */ /* 0x000fc80000011605 */
[----:B------:R-:W-:-:S04]  /*3fc0*/  LOP3.LUT R0, R0, R3, RZ, 0xc0, !PT ;  /* 0x0000000300007212 */ /* 0x000fc800078ec0ff */
[----:B------:R-:W-:-:S13]  /*3fd0*/  ISETP.NE.AND P0, PT, R0, R3, PT ;  /* 0x000000030000720c */ /* 0x000fda0003f05270 */
[----:B------:R-:W-:Y:S05]  /*3fe0*/  @P0 BRA `(.L_x_43) ;  /* 0x0000000000300947 */ /* 0x000fea0003800000 */
[----:B------:R-:W-:Y:S01]  /*3ff0*/  R2UR UR7, R5 ;  /* 0x00000000050772ca */ /* 0x000fe200000e0000 */
[----:B------:R-:W1:Y:S01]  /*4000*/  S2R R2, SR_LANEID ;  /* 0x0000000000027919 */ /* 0x000e620000000000 */
[----:B------:R-:W-:Y:S02]  /*4010*/  VOTEU.ANY UR6, UPT, PT ;  /* 0x0000000000067886 */ /* 0x000fe400038e0100 */
[----:B------:R-:W-:-:S09]  /*4020*/  UFLO.U32 UR6, UR6 ;  /* 0x00000006000672bd */ /* 0x000fd200080e0000 */
[----:B------:R-:W-:-:S06]  /*4030*/  ULOP3.LUT UR7, URZ, UR7, URZ, 0x33, !UPT ;  /* 0x00000007ff077292 */ /* 0x000fcc000f8e33ff */
[----:B------:R-:W-:-:S04]  /*4040*/  IMAD.U32 R0, RZ, RZ, UR7 ;  /* 0x00000007ff007e24 */ /* 0x000fc8000f8e00ff */
[----:B------:R-:W2:Y:S02]  /*4050*/  REDUX UR4, R0 ;  /* 0x00000000000473c4 */ /* 0x000ea40000000000 */
[----:B------:R3:W-:Y:S01]  /*4060*/  UTCATOMSWS.AND URZ, UR7 ;  /* 0x0000000700ff79e3 */ /* 0x0007e20008000000 */
[----:B-1----:R-:W-:Y:S01]  /*4070*/  ISETP.EQ.U32.AND P0, PT, R2, UR6, PT ;  /* 0x0000000602007c0c */ /* 0x002fe2000bf02070 */
[----:B--2---:R-:W-:-:S12]  /*4080*/  IMAD.U32 R2, RZ, RZ, UR4 ;  /* 0x00000004ff027e24 */ /* 0x004fd8000f8e00ff */
[----:B------:R3:W-:Y:S01]  /*4090*/  @P0 ATOMS.AND RZ, [UR5], R2 ;  /* 0x00000002ffff098c */ /* 0x0007e2000a800005 */
[----:B------:R-:W-:Y:S05]  /*40a0*/  BRA `(.L_x_44) ;  /* 0x0000000000147947 */ /* 0x000fea0003800000 */
.L_x_43:
[----:B------:R-:W-:Y:S02]  /*40b0*/  MOV R2, 0x40d0 ;  /* 0x000040d000027802 */ /* 0x000fe40000000f00 */
[----:B------:R-:W-:Y:S05]  /*40c0*/  CALL.REL.NOINC `($__internal_0_$__cuda_sm10x_tcgen05_guardrail_trap_col_being_dealloced_not_returned_by_alloc) ;  /* 0x0000000000c47944 */ /* 0x000fea0003c00000 */
[----:B------:R-:W-:Y:S05]  /*40d0*/  BRA `(.L_x_44) ;  /* 0x0000000000087947 */ /* 0x000fea0003800000 */
.L_x_42:
[----:B------:R-:W-:Y:S02]  /*40e0*/  MOV R2, 0x4100 ;  /* 0x0000410000027802 */ /* 0x000fe40000000f00 */
[----:B------:R-:W-:Y:S05]  /*40f0*/  CALL.REL.NOINC `($__internal_2_$__cuda_sm10x_tcgen05_guardrail_trap_unallocated_columns_being_dealloced) ;  /* 0x0000000000d07944 */ /* 0x000fea0003c00000 */
.L_x_44:
[----:B------:R-:W-:Y:S01]  /*4100*/  NOP ;  /* 0x0000000000007918 */ /* 0x000fe20000000000 */
.L_x_41:
[----:B------:R-:W-:-:S04]  /*4110*/  DEPBAR.LE SB0, 0x0 ;  /* 0x000080000000791a */ /* 0x000fc80000000000 */
[----:B---3--:R-:W-:Y:S05]  /*4120*/  EXIT ;  /* 0x000000000000794d */ /* 0x008fea0003800000 */
.L_x_18:
[----:B------:R-:W-:Y:S02]  /*4130*/  MOV R6, UR5 ;  /* 0x0000000500067c02 */ /* 0x000fe40008000f00 */
[----:B------:R-:W-:Y:S02]  /*4140*/  MOV R7, UR5 ;  /* 0x0000000500077c02 */ /* 0x000fe40008000f00 */
[----:B------:R-:W-:-:S07]  /*4150*/  MOV R0, UR9 ;  /* 0x0000000900007c02 */ /* 0x000fce0008000f00 */
.L_x_45:
[----:B-1----:R1:W2:Y:S02]  /*4160*/  SYNCS.PHASECHK.TRANS64.TRYWAIT P0, [R0+URZ+0x20], R7 ;  /* 0x00002007000075a7 */ /* 0x0022a400080011ff */
[----:B--2---:R-:W-:Y:S05]  /*4170*/  @!P0 NANOSLEEP.SYNCS 0x989680 ;  /* 0x009896800000895d */ /* 0x004fea0003900000 */
[----:B------:R-:W2:Y:S02]  /*4180*/  @!P0 SYNCS.PHASECHK.TRANS64 P0, [R0+URZ+0x20], R7 ;  /* 0x00002007000085a7 */ /* 0x000ea400080010ff */
[----:B--2---:R-:W-:Y:S05]  /*4190*/  @!P0 BRA `(.L_x_45) ;  /* 0xfffffffc00f08947 */ /* 0x004fea000383ffff */
[----:B------:R-:W-:Y:S05]  /*41a0*/  BRA `(.L_x_17) ;  /* 0xffffffc800a87947 */ /* 0x000fea000383ffff */
.L_x_21:
[----:B------:R-:W-:Y:S02]  /*41b0*/  MOV R2, UR5 ;  /* 0x0000000500027c02 */ /* 0x000fe40008000f00 */
[----:B------:R-:W-:Y:S02]  /*41c0*/  MOV R3, UR5 ;  /* 0x0000000500037c02 */ /* 0x000fe40008000f00 */
[----:B------:R-:W-:-:S07]  /*41d0*/  MOV R0, UR4 ;  /* 0x0000000400007c02 */ /* 0x000fce0008000f00 */
.L_x_46:
[----:B-1----:R1:W5:Y:S02]  /*41e0*/  SYNCS.PHASECHK.TRANS64.TRYWAIT P0, [R0+URZ+0x20], R3 ;  /* 0x00002003000075a7 */ /* 0x00236400080011ff */
[----:B-----5:R-:W-:Y:S05]  /*41f0*/  @!P0 NANOSLEEP.SYNCS 0x989680 ;  /* 0x009896800000895d */ /* 0x020fea0003900000 */
[----:B------:R-:W5:Y:S02]  /*4200*/  @!P0 SYNCS.PHASECHK.TRANS64 P0, [R0+URZ+0x20], R3 ;  /* 0x00002003000085a7 */ /* 0x000f6400080010ff */
[----:B-----5:R-:W-:Y:S05]  /*4210*/  @!P0 BRA `(.L_x_46) ;  /* 0xfffffffc00f08947 */ /* 0x020fea000383ffff */
[----:B------:R-:W-:Y:S05]  /*4220*/  BRA `(.L_x_47) ;  /* 0xffffffcc00907947 */ /* 0x000fea000383ffff */
.L_x_24:
[----:B------:R-:W-:Y:S02]  /*4230*/  MOV R0, UR7 ;  /* 0x0000000700007c02 */ /* 0x000fe40008000f00 */
[----:B------:R-:W-:-:S07]  /*4240*/  MOV R3, R2 ;  /* 0x0000000200037202 */ /* 0x000fce0000000f00 */
.L_x_48:
[----:B-1----:R1:W4:Y:S02]  /*4250*/  SYNCS.PHASECHK.TRANS64.TRYWAIT P0, [R0+URZ+0x50], R3 ;  /* 0x00005003000075a7 */ /* 0x00232400080011ff */
[----:B----4-:R-:W-:Y:S05]  /*4260*/  @!P0 NANOSLEEP.SYNCS 0x989680 ;  /* 0x009896800000895d */ /* 0x010fea0003900000 */
[----:B------:R-:W4:Y:S02]  /*4270*/  @!P0 SYNCS.PHASECHK.TRANS64 P0, [R0+URZ+0x50], R3 ;  /* 0x00005003000085a7 */ /* 0x000f2400080010ff */
[----:B----4-:R-:W-:Y:S05]  /*4280*/  @!P0 BRA `(.L_x_48) ;  /* 0xfffffffc00f08947 */ /* 0x010fea000383ffff */
[----:B------:R-:W-:Y:S05]  /*4290*/  BRA `(.L_x_49) ;  /* 0xffffffd000687947 */ /* 0x000fea000383ffff */
.L_x_26:
[----:B------:R-:W-:Y:S02]  /*42a0*/  MOV R2, UR13 ;  /* 0x0000000d00027c02 */ /* 0x000fe40008000f00 */
[----:B------:R-:W-:Y:S02]  /*42b0*/  MOV R3, UR13 ;  /* 0x0000000d00037c02 */ /* 0x000fe40008000f00 */
[----:B------:R-:W-:Y:S07]  /*42c0*/  MOV R0, UR5 ;  /* 0x0000000500007c02 */ /* 0x000fee0008000f00 */
.L_x_50:
[----:B-1----:R1:W4:Y:S02]  /*42d0*/  SYNCS.PHASECHK.TRANS64.TRYWAIT P1, [R0+URZ], R3 ;  /* 0x00000003000075a7 */ /* 0x00232400080211ff */
[----:B----4-:R-:W-:Y:S05]  /*42e0*/  @!P1 NANOSLEEP.SYNCS 0x989680 ;  /* 0x009896800000995d */ /* 0x010fea0003900000 */
[----:B------:R-:W4:Y:S02]  /*42f0*/  @!P1 SYNCS.PHASECHK.TRANS64 P1, [R0+URZ], R3 ;  /* 0x00000003000095a7 */ /* 0x000f2400080210ff */
[----:B----4-:R-:W-:Y:S05]  /*4300*/  @!P1 BRA `(.L_x_50) ;  /* 0xfffffffc00f09947 */ /* 0x010fea000383ffff */
[----:B------:R-:W-:Y:S05]  /*4310*/  BRA `(.L_x_25) ;  /* 0xffffffd000ac7947 */ /* 0x000fea000383ffff */
.L_x_29:
[----:B------:R-:W-:-:S07]  /*4320*/  MOV R3, R2 ;  /* 0x0000000200037202 */ /* 0x000fce0000000f00 */
.L_x_51:
[----:B-1----:R1:W4:Y:S02]  /*4330*/  SYNCS.PHASECHK.TRANS64.TRYWAIT P0, [R0+URZ+0x50], R3 ;  /* 0x00005003000075a7 */ /* 0x00232400080011ff */
[----:B----4-:R-:W-:Y:S05]  /*4340*/  @!P0 NANOSLEEP.SYNCS 0x989680 ;  /* 0x009896800000895d */ /* 0x010fea0003900000 */
[----:B------:R-:W4:Y:S02]  /*4350*/  @!P0 SYNCS.PHASECHK.TRANS64 P0, [R0+URZ+0x50], R3 ;  /* 0x00005003000085a7 */ /* 0x000f2400080010ff */
[----:B----4-:R-:W-:Y:S05]  /*4360*/  @!P0 BRA `(.L_x_51) ;  /* 0xfffffffc00f08947 */ /* 0x010fea000383ffff */
[----:B------:R-:W-:Y:S05]  /*4370*/  BRA `(.L_x_22) ;  /* 0xffffffd400587947 */ /* 0x000fea000383ffff */
.L_x_36:
[----:B------:R-:W-:-:S07]  /*4380*/  MOV R4, R5 ;  /* 0x0000000500047202 */ /* 0x000fce0000000f00 */
.L_x_52:
[----:B-1----:R1:W2:Y:S02]  /*4390*/  SYNCS.PHASECHK.TRANS64.TRYWAIT P1, [R0+URZ+0x40], R5 ;  /* 0x00004005000075a7 */ /* 0x0022a400080211ff */
[----:B--2---:R-:W-:Y:S05]  /*43a0*/  @!P1 NANOSLEEP.SYNCS 0x989680 ;  /* 0x009896800000995d */ /* 0x004fea0003900000 */
[----:B------:R-:W2:Y:S02]  /*43b0*/  @!P1 SYNCS.PHASECHK.TRANS64 P1, [R0+URZ+0x40], R5 ;  /* 0x00004005000095a7 */ /* 0x000ea400080210ff */
[----:B--2---:R-:W-:Y:S05]  /*43c0*/  @!P1 BRA `(.L_x_52) ;  /* 0xfffffffc00f09947 */ /* 0x004fea000383ffff */
[----:B------:R-:W-:Y:S05]  /*43d0*/  BRA `(.L_x_53) ;  /* 0xffffffdc00a07947 */ /* 0x000fea000383ffff */
        .weak           $__internal_0_$__cuda_sm10x_tcgen05_guardrail_trap_col_being_dealloced_not_returned_by_alloc
        .type           $__internal_0_$__cuda_sm10x_tcgen05_guardrail_trap_col_being_dealloced_not_returned_by_alloc,@function
        .size           $__internal_0_$__cuda_sm10x_tcgen05_guardrail_trap_col_being_dealloced_not_returned_by_alloc,($__internal_1_$__cuda_sm10x_tcgen05_guardrail_trap_phase_invalid_during_alloc - $__internal_0_$__cuda_sm10x_tcgen05_guardrail_trap_col_being_dealloced_not_returned_by_alloc)
$__internal_0_$__cuda_sm10x_tcgen05_guardrail_trap_col_being_dealloced_not_returned_by_alloc:
[----:B------:R-:W-:Y:S05]  /*43e0*/  BPT.TRAP 0x1 ;  /* 0x000000040000795c */ /* 0x000fea0000300000 */
[----:B------:R-:W-:-:S04]  /*43f0*/  HFMA2 R3, -RZ, RZ, 0, 0 ;  /* 0x00000000ff037431 */ /* 0x000fc800000001ff */
[----:B------:R-:W-:Y:S05]  /*4400*/  RET.REL.NODEC R2 `(kernel_cutlass_kernel_cudnngemm_swigludense_gemm_persistent_swigluPersistentDenseGemmKernel_object_at__TiledMMA_ThrLayoutVMNK11110000_PermutationMNK____MMAAtom_ThrID10_ShapeMNK6425616_TVL_0) ;  /* 0xffffffb802fc7950 */ /* 0x000fea0003c3ffff */
        .weak           $__internal_1_$__cuda_sm10x_tcgen05_guardrail_trap_phase_invalid_during_alloc
        .type           $__internal_1_$__cuda_sm10x_tcgen05_guardrail_trap_phase_invalid_during_alloc,@function
        .size           $__internal_1_$__cuda_sm10x_tcgen05_guardrail_trap_phase_invalid_during_alloc,($__internal_2_$__cuda_sm10x_tcgen05_guardrail_trap_unallocated_columns_being_dealloced - $__internal_1_$__cuda_sm10x_tcgen05_guardrail_trap_phase_invalid_during_alloc)
$__internal_1_$__cuda_sm10x_tcgen05_guardrail_trap_phase_invalid_during_alloc:
[----:B------:R-:W-:Y:S05]  /*4410*/  BPT.TRAP 0x1 ;  /* 0x000000040000795c */ /* 0x000fea0000300000 */
[----:B------:R-:W-:-:S04]  /*4420*/  MOV R3, 0x0 ;  /* 0x0000000000037802 */ /* 0x000fc80000000f00 */
[----:B------:R-:W-:Y:S05]  /*4430*/  RET.REL.NODEC R2 `(kernel_cutlass_kernel_cudnngemm_swigludense_gemm_persistent_swigluPersistentDenseGemmKernel_object_at__TiledMMA_ThrLayoutVMNK11110000_PermutationMNK____MMAAtom_ThrID10_ShapeMNK6425616_TVL_0) ;  /* 0xffffffb802f07950 */ /* 0x000fea0003c3ffff */
        .weak           $__internal_2_$__cuda_sm10x_tcgen05_guardrail_trap_unallocated_columns_being_dealloced
        .type           $__internal_2_$__cuda_sm10x_tcgen05_guardrail_trap_unallocated_columns_being_dealloced,@function
        .size           $__internal_2_$__cuda_sm10x_tcgen05_guardrail_trap_unallocated_columns_being_dealloced,(.L_x_57 - $__internal_2_$__cuda_sm10x_tcgen05_guardrail_trap_unallocated_columns_being_dealloced)
$__internal_2_$__cuda_sm10x_tcgen05_guardrail_trap_unallocated_columns_being_dealloced:
[----:B------:R-:W-:Y:S05]  /*4440*/  BPT.TRAP 0x1 ;  /* 0x000000040000795c */ /* 0x000fea0000300000 */
[----:B------:R-:W-:-:S04]  /*4450*/  HFMA2 R3, -RZ, RZ, 0, 0 ;  /* 0x00000000ff037431 */ /* 0x000fc800000001ff */
[----:B------:R-:W-:Y:S05]  /*4460*/  RET.REL.NODEC R2 `(kernel_cutlass_kernel_cudnngemm_swigludense_gemm_persistent_swigluPersistentDenseGemmKernel_object_at__TiledMMA_ThrLayoutVMNK11110000_PermutationMNK____MMAAtom_ThrID10_ShapeMNK6425616_TVL_0) ;  /* 0xffffffb802e47950 */ /* 0x000fea0003c3ffff */
.L_x_54:
[----:B------:R-:W-:-:S00]  /*4470*/  BRA `(.L_x_54) ;  /* 0xfffffffc00fc7947 */ /* 0x000fc0000383ffff */
[----:B------:R-:W-:-:S00]  /*4480*/  NOP ;  /* 0x0000000000007918 */ /* 0x000fc00000000000 */
[----:B------:R-:W-:-:S00]  /*4490*/  NOP ;  /* 0x0000000000007918 */ /* 0x000fc00000000000 */
[----:B------:R-:W-:-:S00]  /*44a0*/  NOP ;  /* 0x0000000000007918 */ /* 0x000fc00000000000 */
[----:B------:R-:W-:-:S00]  /*44b0*/  NOP ;  /* 0x0000000000007918 */ /* 0x000fc00000000000 */
[----:B------:R-:W-:-:S00]  /*44c0*/  NOP ;  /* 0x0000000000007918 */ /* 0x000fc00000000000 */
[----:B------:R-:W-:-:S00]  /*44d0*/  NOP ;  /* 0x0000000000007918 */ /* 0x000fc00000000000 */
[----:B------:R-:W-:-:S00]  /*44e0*/  NOP ;  /* 0x0000000000007918 */ /* 0x000fc00000000000 */
[----:B------:R-:W-:-:S00]  /*44f0*/  NOP ;  /* 0x0000000000007918 */ /* 0x000fc00000000000 */
.L_x_57:


//--------------------- .nv.shared.kernel_cutlass_kernel_cudnngemm_swigludense_gemm_persistent_swigluPersistentDenseGemmKernel_object_at__TiledMMA_ThrLayoutVMNK11110000_PermutationMNK____MMAAtom_ThrID10_ShapeMNK6425616_TVL_0 --------------------------
	.section	.nv.shared.kernel_cutlass_kernel_cudnngemm_swigludense_gemm_persistent_swigluPersistentDenseGemmKernel_object_at__TiledMMA_ThrLayoutVMNK11110000_PermutationMNK____MMAAtom_ThrID10_ShapeMNK6425616_TVL_0,"aw",@nobits
	.sectionflags	@""
	.align	1024
	.zero		1024


//--------------------- .nv.shared.reserved.0     --------------------------
	.section	.nv.shared.reserved.0,"aw",@nobits
	.align	8
	.weak		__nv_reservedSMEM_offset_0_alias
	.size		__nv_reservedSMEM_offset_0_alias, 0, 64
	.other		__nv_reservedSMEM_offset_0_alias,@"STO_CUDA_RESERVED_SHARED STV_DEFAULT"
__nv_reservedSMEM_offset_0_alias:
	.zero		0
.nv.shared.reserved.0:
	.zero		64
	.weak		__nv_reservedSMEM_allocation_phase
	.type		__nv_reservedSMEM_allocation_phase,@object
	.size		__nv_reservedSMEM_allocation_phase,(.L_0 - __nv_reservedSMEM_allocation_phase)
__nv_reservedSMEM_allocation_phase:
	.zero		1
.L_0:
	.zero		7
	.weak		__nv_reservedSMEM_devtool_atexit_pc
	.type		__nv_reservedSMEM_devtool_atexit_pc,@object
	.size		__nv_reservedSMEM_devtool_atexit_pc,(__nv_reservedSMEM_allocation_mask - __nv_reservedSMEM_devtool_atexit_pc)
__nv_reservedSMEM_devtool_atexit_pc:
	.zero		8
	.weak		__nv_reservedSMEM_allocation_mask
	.type		__nv_reservedSMEM_allocation_mask,@object
	.size		__nv_reservedSMEM_allocation_mask,(.L_2 - __nv_reservedSMEM_allocation_mask)
__nv_reservedSMEM_allocation_mask:
	.zero		4
.L_2:


//--------------------- .nv.constant0.kernel_cutlass_kernel_cudnngemm_swigludense_gemm_persistent_swigluPersistentDenseGemmKernel_object_at__TiledMMA_ThrLayoutVMNK11110000_PermutationMNK____MMAAtom_ThrID10_ShapeMNK6425616_TVL_0 --------------------------
	.section	.nv.constant0.kernel_cutlass_kernel_cudnngemm_swigludense_gemm_persistent_swigluPersistentDenseGemmKernel_object_at__TiledMMA_ThrLayoutVMNK11110000_PermutationMNK____MMAAtom_ThrID10_ShapeMNK6425616_TVL_0,"a",@progbits
	.sectionflags	@""
	.align	4
.nv.constant0.kernel_cutlass_kernel_cudnngemm_swigludense_gemm_persistent_swigluPersistentDenseGemmKernel_object_at__TiledMMA_ThrLayoutVMNK11110000_PermutationMNK____MMAAtom_ThrID10_ShapeMNK6425616_TVL_0:
	.zero		1512


//--------------------- SYMBOLS --------------------------

	.type		.nv.reservedSmem.offset0,@object
	.size		.nv.reservedSmem.offset0,0x4
	.type		.nv.reservedSmem.cap,@object
	.size		.nv.reservedSmem.cap,0x4
